	.target	sm_100a

	.elftype	@"ET_EXEC"


//--------------------- .note.nv.tkinfo           --------------------------
	.section	.note.nv.tkinfo,"",@"SHT_NOTE"
	.sectionflags	@"SHF_NOTE_NV_TKINFO"
	.tkinfo
        /*0018*/ 	.word	0x00000002
        /*0030*/ 	.string	""
        /*0030*/ 	.string	"ptxas"
        /*0030*/ 	.string	"Cuda compilation tools, release 13.0, V13.0.88"
        /*0030*/ 	.string	"Build cuda_13.0.r13.0/compiler.36424714_0"
        /*0030*/ 	.string	"-arch sm_100a -m 64 "



//--------------------- .note.nv.cuinfo           --------------------------
	.section	.note.nv.cuinfo,"",@"SHT_NOTE"
	.sectionflags	@"SHF_NOTE_NV_CUINFO"
        /*0018*/ 	.short	0x0002
        /*001a*/ 	.short	0x0064
        /*001c*/ 	.short	0x0082
	.zero		2


//--------------------- .nv.info                  --------------------------
	.section	.nv.info,"",@"SHT_CUDA_INFO"
	.align	4


	//----- nvinfo : EIATTR_REGCOUNT
	.align		4
        /*0000*/ 	.byte	0x04, 0x2f
        /*0002*/ 	.short	(.L_19 - .L_18)
	.align		4
.L_18:
        /*0004*/ 	.word	index@(_ZN7cutlass13device_kernelINS_4gemm6kernel13GemmUniversalIN4cute5tupleIJiiiiEEENS1_10collective13CollectiveMmaINS1_35MainloopSm100TmaUmmaWarpSpecializedILi24ELi2ELi4ENS5_IJNS4_1CILi1EEESB_SB_EEEEENS5_IJNSA_ILi128EEESE_NSA_ILi32EEEEEEaNS5_IJSB_llEEEaSH_NS4_8TiledMMAINS4_8MMA_AtomIJNS4_15SM100_MMA_S8_SSIaaiLi128ELi128ELNS4_4UMMA5MajorE1ELSM_1ELNSL_8SaturateE0EEEEEENS4_6LayoutISC_NS5_IJNSA_ILi0EEESR_SR_EEEEENS5_IJNS4_10UnderscoreESU_SU_EEEEENS4_13SM90_TMA_LOADENS4_14ComposedLayoutINS4_7SwizzleILi3ELi4ELi3EEENS4_18smem_ptr_flag_bitsILi8EEENSQ_INS5_IJSE_NSA_ILi8EEEEEENS5_IJSB_SE_EEEEEEEvNS4_8identityESX_S17_vS18_EENS_8epilogue10collective18CollectiveEpilogueINS1A_23Sm100TmaWarpSpecializedILi2ELi2ELi64ELb0ELb0EEEJSG_NS5_IJNSQ_ISE_SB_EENSQ_INSA_ILi64EEESB_EEEEEaNS5_IJlSB_lEEEaS1J_NS1A_6fusion15FusionCallbacksIS1E_NS1K_17LinearCombinationIaiaiLNS_15FloatRoundStyleE2EEESG_S1I_JEEENS4_5SM1004TMEM4LOAD26SM100_TMEM_LOAD_32dp32b64xESX_NSY_INSZ_ILi2ELi4ELi3EEES12_NSQ_INS5_IJS13_S1G_EEENS5_IJS1G_SB_EEEEEEENS4_39AutoVectorizingCopyWithAssumedAlignmentILi128EEENS4_14SM90_TMA_STOREES1Y_S20_S20_EEEvvEEEEvNT_6ParamsE)
        /*0008*/ 	.word	0x000000af


	//----- nvinfo : EIATTR_FRAME_SIZE
	.align		4
.L_19:
        /*000c*/ 	.byte	0x04, 0x11
        /*000e*/ 	.short	(.L_21 - .L_20)
	.align		4
.L_20:
        /*0010*/ 	.word	index@($__internal_2_$__cuda_sm10x_tcgen05_guardrail_trap_unallocated_columns_being_dealloced)
        /*0014*/ 	.word	0x00000000


	//----- nvinfo : EIATTR_FRAME_SIZE
	.align		4
.L_21:
        /*0018*/ 	.byte	0x04, 0x11
        /*001a*/ 	.short	(.L_23 - .L_22)
	.align		4
.L_22:
        /*001c*/ 	.word	index@($__internal_1_$__cuda_sm10x_tcgen05_guardrail_trap_phase_invalid_during_alloc)
        /*0020*/ 	.word	0x00000000


	//----- nvinfo : EIATTR_FRAME_SIZE
	.align		4
.L_23:
        /*0024*/ 	.byte	0x04, 0x11
        /*0026*/ 	.short	(.L_25 - .L_24)
	.align		4
.L_24:
        /*0028*/ 	.word	index@($__internal_0_$__cuda_sm10x_tcgen05_guardrail_trap_col_being_dealloced_not_returned_by_alloc)
        /*002c*/ 	.word	0x00000000


	//----- nvinfo : EIATTR_FRAME_SIZE
	.align		4
.L_25:
        /*0030*/ 	.byte	0x04, 0x11
        /*0032*/ 	.short	(.L_27 - .L_26)
	.align		4
.L_26:
        /*0034*/ 	.word	index@(_ZN7cutlass13device_kernelINS_4gemm6kernel13GemmUniversalIN4cute5tupleIJiiiiEEENS1_10collective13CollectiveMmaINS1_35MainloopSm100TmaUmmaWarpSpecializedILi24ELi2ELi4ENS5_IJNS4_1CILi1EEESB_SB_EEEEENS5_IJNSA_ILi128EEESE_NSA_ILi32EEEEEEaNS5_IJSB_llEEEaSH_NS4_8TiledMMAINS4_8MMA_AtomIJNS4_15SM100_MMA_S8_SSIaaiLi128ELi128ELNS4_4UMMA5MajorE1ELSM_1ELNSL_8SaturateE0EEEEEENS4_6LayoutISC_NS5_IJNSA_ILi0EEESR_SR_EEEEENS5_IJNS4_10UnderscoreESU_SU_EEEEENS4_13SM90_TMA_LOADENS4_14ComposedLayoutINS4_7SwizzleILi3ELi4ELi3EEENS4_18smem_ptr_flag_bitsILi8EEENSQ_INS5_IJSE_NSA_ILi8EEEEEENS5_IJSB_SE_EEEEEEEvNS4_8identityESX_S17_vS18_EENS_8epilogue10collective18CollectiveEpilogueINS1A_23Sm100TmaWarpSpecializedILi2ELi2ELi64ELb0ELb0EEEJSG_NS5_IJNSQ_ISE_SB_EENSQ_INSA_ILi64EEESB_EEEEEaNS5_IJlSB_lEEEaS1J_NS1A_6fusion15FusionCallbacksIS1E_NS1K_17LinearCombinationIaiaiLNS_15FloatRoundStyleE2EEESG_S1I_JEEENS4_5SM1004TMEM4LOAD26SM100_TMEM_LOAD_32dp32b64xESX_NSY_INSZ_ILi2ELi4ELi3EEES12_NSQ_INS5_IJS13_S1G_EEENS5_IJS1G_SB_EEEEEEENS4_39AutoVectorizingCopyWithAssumedAlignmentILi128EEENS4_14SM90_TMA_STOREES1Y_S20_S20_EEEvvEEEEvNT_6ParamsE)
        /*0038*/ 	.word	0x00000000


	//----- nvinfo : EIATTR_MIN_STACK_SIZE
	.align		4
.L_27:
        /*003c*/ 	.byte	0x04, 0x12
        /*003e*/ 	.short	(.L_29 - .L_28)
	.align		4
.L_28:
        /*0040*/ 	.word	index@(_ZN7cutlass13device_kernelINS_4gemm6kernel13GemmUniversalIN4cute5tupleIJiiiiEEENS1_10collective13CollectiveMmaINS1_35MainloopSm100TmaUmmaWarpSpecializedILi24ELi2ELi4ENS5_IJNS4_1CILi1EEESB_SB_EEEEENS5_IJNSA_ILi128EEESE_NSA_ILi32EEEEEEaNS5_IJSB_llEEEaSH_NS4_8TiledMMAINS4_8MMA_AtomIJNS4_15SM100_MMA_S8_SSIaaiLi128ELi128ELNS4_4UMMA5MajorE1ELSM_1ELNSL_8SaturateE0EEEEEENS4_6LayoutISC_NS5_IJNSA_ILi0EEESR_SR_EEEEENS5_IJNS4_10UnderscoreESU_SU_EEEEENS4_13SM90_TMA_LOADENS4_14ComposedLayoutINS4_7SwizzleILi3ELi4ELi3EEENS4_18smem_ptr_flag_bitsILi8EEENSQ_INS5_IJSE_NSA_ILi8EEEEEENS5_IJSB_SE_EEEEEEEvNS4_8identityESX_S17_vS18_EENS_8epilogue10collective18CollectiveEpilogueINS1A_23Sm100TmaWarpSpecializedILi2ELi2ELi64ELb0ELb0EEEJSG_NS5_IJNSQ_ISE_SB_EENSQ_INSA_ILi64EEESB_EEEEEaNS5_IJlSB_lEEEaS1J_NS1A_6fusion15FusionCallbacksIS1E_NS1K_17LinearCombinationIaiaiLNS_15FloatRoundStyleE2EEESG_S1I_JEEENS4_5SM1004TMEM4LOAD26SM100_TMEM_LOAD_32dp32b64xESX_NSY_INSZ_ILi2ELi4ELi3EEES12_NSQ_INS5_IJS13_S1G_EEENS5_IJS1G_SB_EEEEEEENS4_39AutoVectorizingCopyWithAssumedAlignmentILi128EEENS4_14SM90_TMA_STOREES1Y_S20_S20_EEEvvEEEEvNT_6ParamsE)
        /*0044*/ 	.word	0x00000000
.L_29:


//--------------------- .nv.compat                --------------------------
	.section	.nv.compat,"",@"SHT_CUDA_COMPAT_INFO"
	.align	4
        /*0000*/ 	.byte	0x02, 0x09, 0x01, 0x00, 0x02, 0x02, 0x03, 0x00, 0x02, 0x05, 0x06, 0x00, 0x03, 0x07, 0x01, 0x01
        /*0010*/ 	.byte	0x02, 0x03, 0x01, 0x00, 0x02, 0x06, 0x01, 0x00, 0x04, 0x0b, 0x08, 0x00, 0x01, 0x00, 0x00, 0x00
        /*0020*/ 	.byte	0x00, 0x00, 0x00, 0x00


//--------------------- .nv.info._ZN7cutlass13device_kernelINS_4gemm6kernel13GemmUniversalIN4cute5tupleIJiiiiEEENS1_10collective13CollectiveMmaINS1_35MainloopSm100TmaUmmaWarpSpecializedILi24ELi2ELi4ENS5_IJNS4_1CILi1EEESB_SB_EEEEENS5_IJNSA_ILi128EEESE_NSA_ILi32EEEEEEaNS5_IJSB_llEEEaSH_NS4_8TiledMMAINS4_8MMA_AtomIJNS4_15SM100_MMA_S8_SSIaaiLi128ELi128ELNS4_4UMMA5MajorE1ELSM_1ELNSL_8SaturateE0EEEEEENS4_6LayoutISC_NS5_IJNSA_ILi0EEESR_SR_EEEEENS5_IJNS4_10UnderscoreESU_SU_EEEEENS4_13SM90_TMA_LOADENS4_14ComposedLayoutINS4_7SwizzleILi3ELi4ELi3EEENS4_18smem_ptr_flag_bitsILi8EEENSQ_INS5_IJSE_NSA_ILi8EEEEEENS5_IJSB_SE_EEEEEEEvNS4_8identityESX_S17_vS18_EENS_8epilogue10collective18CollectiveEpilogueINS1A_23Sm100TmaWarpSpecializedILi2ELi2ELi64ELb0ELb0EEEJSG_NS5_IJNSQ_ISE_SB_EENSQ_INSA_ILi64EEESB_EEEEEaNS5_IJlSB_lEEEaS1J_NS1A_6fusion15FusionCallbacksIS1E_NS1K_17LinearCombinationIaiaiLNS_15FloatRoundStyleE2EEESG_S1I_JEEENS4_5SM1004TMEM4LOAD26SM100_TMEM_LOAD_32dp32b64xESX_NSY_INSZ_ILi2ELi4ELi3EEES12_NSQ_INS5_IJS13_S1G_EEENS5_IJS1G_SB_EEEEEEENS4_39AutoVectorizingCopyWithAssumedAlignmentILi128EEENS4_14SM90_TMA_STOREES1Y_S20_S20_EEEvvEEEEvNT_6ParamsE --------------------------
	.section	.nv.info._ZN7cutlass13device_kernelINS_4gemm6kernel13GemmUniversalIN4cute5tupleIJiiiiEEENS1_10collective13CollectiveMmaINS1_35MainloopSm100TmaUmmaWarpSpecializedILi24ELi2ELi4ENS5_IJNS4_1CILi1EEESB_SB_EEEEENS5_IJNSA_ILi128EEESE_NSA_ILi32EEEEEEaNS5_IJSB_llEEEaSH_NS4_8TiledMMAINS4_8MMA_AtomIJNS4_15SM100_MMA_S8_SSIaaiLi128ELi128ELNS4_4UMMA5MajorE1ELSM_1ELNSL_8SaturateE0EEEEEENS4_6LayoutISC_NS5_IJNSA_ILi0EEESR_SR_EEEEENS5_IJNS4_10UnderscoreESU_SU_EEEEENS4_13SM90_TMA_LOADENS4_14ComposedLayoutINS4_7SwizzleILi3ELi4ELi3EEENS4_18smem_ptr_flag_bitsILi8EEENSQ_INS5_IJSE_NSA_ILi8EEEEEENS5_IJSB_SE_EEEEEEEvNS4_8identityESX_S17_vS18_EENS_8epilogue10collective18CollectiveEpilogueINS1A_23Sm100TmaWarpSpecializedILi2ELi2ELi64ELb0ELb0EEEJSG_NS5_IJNSQ_ISE_SB_EENSQ_INSA_ILi64EEESB_EEEEEaNS5_IJlSB_lEEEaS1J_NS1A_6fusion15FusionCallbacksIS1E_NS1K_17LinearCombinationIaiaiLNS_15FloatRoundStyleE2EEESG_S1I_JEEENS4_5SM1004TMEM4LOAD26SM100_TMEM_LOAD_32dp32b64xESX_NSY_INSZ_ILi2ELi4ELi3EEES12_NSQ_INS5_IJS13_S1G_EEENS5_IJS1G_SB_EEEEEEENS4_39AutoVectorizingCopyWithAssumedAlignmentILi128EEENS4_14SM90_TMA_STOREES1Y_S20_S20_EEEvvEEEEvNT_6ParamsE,"",@"SHT_CUDA_INFO"
	.sectionflags	@""
	.align	4


	//----- nvinfo : EIATTR_CUDA_API_VERSION
	.align		4
        /*0000*/ 	.byte	0x04, 0x37
        /*0002*/ 	.short	(.L_31 - .L_30)
.L_30:
        /*0004*/ 	.word	0x00000082


	//----- nvinfo : EIATTR_KPARAM_INFO
	.align		4
.L_31:
        /*0008*/ 	.byte	0x04, 0x17
        /*000a*/ 	.short	(.L_33 - .L_32)
.L_32:
        /*000c*/ 	.word	0x00000000
        /*0010*/ 	.short	0x0000
        /*0012*/ 	.short	0x0000
        /*0014*/ 	.byte	0x00, 0xf0, 0x01, 0x20


	//----- nvinfo : EIATTR_AT_ENTRY_FRAGMENTS
	.align		4
.L_33:
        /*0018*/ 	.byte	0x04, 0x4f
        /*001a*/ 	.short	(.L_35 - .L_34)


	//   ....[0]....
.L_34:
        /*001c*/ 	.word	0x00000006


	//----- nvinfo : EIATTR_RESERVED_SMEM_USED
	.align		4
.L_35:
        /*0020*/ 	.byte	0x01, 0x41
	.zero		2


	//----- nvinfo : EIATTR_SPARSE_MMA_MASK
	.align		4
        /*0024*/ 	.byte	0x03, 0x50
        /*0026*/ 	.short	0x0000


	//----- nvinfo : EIATTR_TCGEN05_1CTA_USED
	.align		4
        /*0028*/ 	.byte	0x01, 0x51
	.zero		2


	//----- nvinfo : EIATTR_MAXREG_COUNT
	.align		4
        /*002c*/ 	.byte	0x03, 0x1b
        /*002e*/ 	.short	0x00ff


	//----- nvinfo : EIATTR_NUM_BARRIERS
	.align		4
        /*0030*/ 	.byte	0x02, 0x4c
        /*0032*/ 	.byte	0x07
	.zero		1


	//----- nvinfo : EIATTR_EXTERNS
	.align		4
        /*0034*/ 	.byte	0x04, 0x0f
        /*0036*/ 	.short	(.L_37 - .L_36)


	//   ....[0]....
	.align		4
.L_36:
        /*0038*/ 	.word	index@(__assertfail)


	//----- nvinfo : EIATTR_MERCURY_ISA_VERSION
	.align		4
.L_37:
        /*003c*/ 	.byte	0x03, 0x5f
        /*003e*/ 	.short	0x0101


	//----- nvinfo : EIATTR_INT_WARP_WIDE_INSTR_OFFSETS
	.align		4
        /*0040*/ 	.byte	0x04, 0x31
        /*0042*/ 	.short	(.L_39 - .L_38)


	//   ....[0]....
.L_38:
        /*0044*/ 	.word	0x00002040


	//   ....[1]....
        /*0048*/ 	.word	0x00004470


	//   ....[2]....
        /*004c*/ 	.word	0x00004490


	//   ....[3]....
        /*0050*/ 	.word	0x000044c0


	//   ....[4]....
        /*0054*/ 	.word	0x00004df0


	//   ....[5]....
        /*0058*/ 	.word	0x00004e60


	//   ....[6]....
        /*005c*/ 	.word	0x00005040


	//   ....[7]....
        /*0060*/ 	.word	0x000051a0


	//----- nvinfo : EIATTR_COOP_GROUP_MASK_REGIDS
	.align		4
.L_39:
        /*0064*/ 	.byte	0x04, 0x29
        /*0066*/ 	.short	(.L_41 - .L_40)


	//   ....[0]....
.L_40:
        /*0068*/ 	.word	0xffffffff


	//   ....[1]....
        /*006c*/ 	.word	0xffffffff


	//   ....[2]....
        /*0070*/ 	.word	0xffffffff


	//   ....[3]....
        /*0074*/ 	.word	0xffffffff


	//   ....[4]....
        /*0078*/ 	.word	0xffffffff


	//   ....[5]....
        /*007c*/ 	.word	0xffffffff


	//   ....[6]....
        /*0080*/ 	.word	0xffffffff


	//   ....[7]....
        /*0084*/ 	.word	0xffffffff


	//   ....[8]....
        /*0088*/ 	.word	0xffffffff


	//   ....[9]....
        /*008c*/ 	.word	0xffffffff


	//   ....[10]....
        /*0090*/ 	.word	0xffffffff


	//   ....[11]....
        /*0094*/ 	.word	0xffffffff


	//   ....[12]....
        /*0098*/ 	.word	0xffffffff


	//----- nvinfo : EIATTR_COOP_GROUP_INSTR_OFFSETS
	.align		4
.L_41:
        /*009c*/ 	.byte	0x04, 0x28
        /*009e*/ 	.short	(.L_43 - .L_42)


	//   ....[0]....
.L_42:
        /*00a0*/ 	.word	0x00000090


	//   ....[1]....
        /*00a4*/ 	.word	0x000004d0


	//   ....[2]....
        /*00a8*/ 	.word	0x000008f0


	//   ....[3]....
        /*00ac*/ 	.word	0x00000a50


	//   ....[4]....
        /*00b0*/ 	.word	0x00000b50


	//   ....[5]....
        /*00b4*/ 	.word	0x00000cc0


	//   ....[6]....
        /*00b8*/ 	.word	0x00000e60


	//   ....[7]....
        /*00bc*/ 	.word	0x00001f20


	//   ....[8]....
        /*00c0*/ 	.word	0x00003840


	//   ....[9]....
        /*00c4*/ 	.word	0x00003a50


	//   ....[10]....
        /*00c8*/ 	.word	0x00003a80


	//   ....[11]....
        /*00cc*/ 	.word	0x00004350


	//   ....[12]....
        /*00d0*/ 	.word	0x00004580


	//----- nvinfo : EIATTR_VRC_CTA_INIT_COUNT
	.align		4
.L_43:
        /*00d4*/ 	.byte	0x02, 0x4a
        /*00d6*/ 	.byte	0x80
	.zero		1


	//----- nvinfo : EIATTR_SYSCALL_OFFSETS
	.align		4
        /*00d8*/ 	.byte	0x04, 0x46
        /*00da*/ 	.short	(.L_45 - .L_44)


	//   ....[0]....
.L_44:
        /*00dc*/ 	.word	0x00005be0


	//   ....[1]....
        /*00e0*/ 	.word	0x00005d20


	//   ....[2]....
        /*00e4*/ 	.word	0x00006580


	//   ....[3]....
        /*00e8*/ 	.word	0x00007b80


	//----- nvinfo : EIATTR_MBARRIER_INSTR_OFFSETS
	.align		4
.L_45:
        /*00ec*/ 	.byte	0x04, 0x39
        /*00ee*/ 	.short	(.L_47 - .L_46)


	//   ....[0]....
.L_46:
        /*00f0*/ 	.word	0x000005d0
        /*00f4*/ 	.word	0x000000ff
        /*00f8*/ 	.word	0x00000000
        /*00fc*/ 	.short	0x0100
        /*00fe*/ 	.byte	0x05
	.zero		1


	//   ....[1]....
        /*0100*/ 	.word	0x000005e0
        /*0104*/ 	.word	0x000000ff
        /*0108*/ 	.word	0x000000c0
        /*010c*/ 	.short	0x0100
        /*010e*/ 	.byte	0x05
	.zero		1


	//   ....[2]....
        /*0110*/ 	.word	0x000005f0
        /*0114*/ 	.word	0x000000ff
        /*0118*/ 	.word	0x00000008
        /*011c*/ 	.short	0x0100
        /*011e*/ 	.byte	0x05
	.zero		1


	//   ....[3]....
        /*0120*/ 	.word	0x00000600
        /*0124*/ 	.word	0x000000ff
        /*0128*/ 	.word	0x000000c8
        /*012c*/ 	.short	0x0100
        /*012e*/ 	.byte	0x05
	.zero		1


	//   ....[4]....
        /*0130*/ 	.word	0x00000610
        /*0134*/ 	.word	0x000000ff
        /*0138*/ 	.word	0x00000010
        /*013c*/ 	.short	0x0100
        /*013e*/ 	.byte	0x05
	.zero		1


	//   ....[5]....
        /*0140*/ 	.word	0x00000620
        /*0144*/ 	.word	0x000000ff
        /*0148*/ 	.word	0x000000d0
        /*014c*/ 	.short	0x0100
        /*014e*/ 	.byte	0x05
	.zero		1


	//   ....[6]....
        /*0150*/ 	.word	0x00000630
        /*0154*/ 	.word	0x000000ff
        /*0158*/ 	.word	0x00000018
        /*015c*/ 	.short	0x0100
        /*015e*/ 	.byte	0x05
	.zero		1


	//   ....[7]....
        /*0160*/ 	.word	0x00000640
        /*0164*/ 	.word	0x000000ff
        /*0168*/ 	.word	0x000000d8
        /*016c*/ 	.short	0x0100
        /*016e*/ 	.byte	0x05
	.zero		1


	//   ....[8]....
        /*0170*/ 	.word	0x00000650
        /*0174*/ 	.word	0x000000ff
        /*0178*/ 	.word	0x00000020
        /*017c*/ 	.short	0x0100
        /*017e*/ 	.byte	0x05
	.zero		1


	//   ....[9]....
        /*0180*/ 	.word	0x00000660
        /*0184*/ 	.word	0x000000ff
        /*0188*/ 	.word	0x000000e0
        /*018c*/ 	.short	0x0100
        /*018e*/ 	.byte	0x05
	.zero		1


	//   ....[10]....
        /*0190*/ 	.word	0x00000670
        /*0194*/ 	.word	0x000000ff
        /*0198*/ 	.word	0x00000028
        /*019c*/ 	.short	0x0100
        /*019e*/ 	.byte	0x05
	.zero		1


	//   ....[11]....
        /*01a0*/ 	.word	0x00000680
        /*01a4*/ 	.word	0x000000ff
        /*01a8*/ 	.word	0x000000e8
        /*01ac*/ 	.short	0x0100
        /*01ae*/ 	.byte	0x05
	.zero		1


	//   ....[12]....
        /*01b0*/ 	.word	0x00000690
        /*01b4*/ 	.word	0x000000ff
        /*01b8*/ 	.word	0x00000030
        /*01bc*/ 	.short	0x0100
        /*01be*/ 	.byte	0x05
	.zero		1


	//   ....[13]....
        /*01c0*/ 	.word	0x000006a0
        /*01c4*/ 	.word	0x000000ff
        /*01c8*/ 	.word	0x000000f0
        /*01cc*/ 	.short	0x0100
        /*01ce*/ 	.byte	0x05
	.zero		1


	//   ....[14]....
        /*01d0*/ 	.word	0x000006b0
        /*01d4*/ 	.word	0x000000ff
        /*01d8*/ 	.word	0x00000038
        /*01dc*/ 	.short	0x0100
        /*01de*/ 	.byte	0x05
	.zero		1


	//   ....[15]....
        /*01e0*/ 	.word	0x000006c0
        /*01e4*/ 	.word	0x000000ff
        /*01e8*/ 	.word	0x000000f8
        /*01ec*/ 	.short	0x0100
        /*01ee*/ 	.byte	0x05
	.zero		1


	//   ....[16]....
        /*01f0*/ 	.word	0x000006d0
        /*01f4*/ 	.word	0x000000ff
        /*01f8*/ 	.word	0x00000040
        /*01fc*/ 	.short	0x0100
        /*01fe*/ 	.byte	0x05
	.zero		1


	//   ....[17]....
        /*0200*/ 	.word	0x000006e0
        /*0204*/ 	.word	0x000000ff
        /*0208*/ 	.word	0x00000100
        /*020c*/ 	.short	0x0100
        /*020e*/ 	.byte	0x05
	.zero		1


	//   ....[18]....
        /*0210*/ 	.word	0x000006f0
        /*0214*/ 	.word	0x000000ff
        /*0218*/ 	.word	0x00000048
        /*021c*/ 	.short	0x0100
        /*021e*/ 	.byte	0x05
	.zero		1


	//   ....[19]....
        /*0220*/ 	.word	0x00000700
        /*0224*/ 	.word	0x000000ff
        /*0228*/ 	.word	0x00000108
        /*022c*/ 	.short	0x0100
        /*022e*/ 	.byte	0x05
	.zero		1


	//   ....[20]....
        /*0230*/ 	.word	0x00000710
        /*0234*/ 	.word	0x000000ff
        /*0238*/ 	.word	0x00000050
        /*023c*/ 	.short	0x0100
        /*023e*/ 	.byte	0x05
	.zero		1


	//   ....[21]....
        /*0240*/ 	.word	0x00000720
        /*0244*/ 	.word	0x000000ff
        /*0248*/ 	.word	0x00000110
        /*024c*/ 	.short	0x0100
        /*024e*/ 	.byte	0x05
	.zero		1


	//   ....[22]....
        /*0250*/ 	.word	0x00000730
        /*0254*/ 	.word	0x000000ff
        /*0258*/ 	.word	0x00000058
        /*025c*/ 	.short	0x0100
        /*025e*/ 	.byte	0x05
	.zero		1


	//   ....[23]....
        /*0260*/ 	.word	0x00000740
        /*0264*/ 	.word	0x000000ff
        /*0268*/ 	.word	0x00000118
        /*026c*/ 	.short	0x0100
        /*026e*/ 	.byte	0x05
	.zero		1


	//   ....[24]....
        /*0270*/ 	.word	0x00000750
        /*0274*/ 	.word	0x000000ff
        /*0278*/ 	.word	0x00000060
        /*027c*/ 	.short	0x0100
        /*027e*/ 	.byte	0x05
	.zero		1


	//   ....[25]....
        /*0280*/ 	.word	0x00000760
        /*0284*/ 	.word	0x000000ff
        /*0288*/ 	.word	0x00000120
        /*028c*/ 	.short	0x0100
        /*028e*/ 	.byte	0x05
	.zero		1


	//   ....[26]....
        /*0290*/ 	.word	0x00000770
        /*0294*/ 	.word	0x000000ff
        /*0298*/ 	.word	0x00000068
        /*029c*/ 	.short	0x0100
        /*029e*/ 	.byte	0x05
	.zero		1


	//   ....[27]....
        /*02a0*/ 	.word	0x00000780
        /*02a4*/ 	.word	0x000000ff
        /*02a8*/ 	.word	0x00000128
        /*02ac*/ 	.short	0x0100
        /*02ae*/ 	.byte	0x05
	.zero		1


	//   ....[28]....
        /*02b0*/ 	.word	0x00000790
        /*02b4*/ 	.word	0x000000ff
        /*02b8*/ 	.word	0x00000070
        /*02bc*/ 	.short	0x0100
        /*02be*/ 	.byte	0x05
	.zero		1


	//   ....[29]....
        /*02c0*/ 	.word	0x000007a0
        /*02c4*/ 	.word	0x000000ff
        /*02c8*/ 	.word	0x00000130
        /*02cc*/ 	.short	0x0100
        /*02ce*/ 	.byte	0x05
	.zero		1


	//   ....[30]....
        /*02d0*/ 	.word	0x000007b0
        /*02d4*/ 	.word	0x000000ff
        /*02d8*/ 	.word	0x00000078
        /*02dc*/ 	.short	0x0100
        /*02de*/ 	.byte	0x05
	.zero		1


	//   ....[31]....
        /*02e0*/ 	.word	0x000007c0
        /*02e4*/ 	.word	0x000000ff
        /*02e8*/ 	.word	0x00000138
        /*02ec*/ 	.short	0x0100
        /*02ee*/ 	.byte	0x05
	.zero		1


	//   ....[32]....
        /*02f0*/ 	.word	0x000007d0
        /*02f4*/ 	.word	0x000000ff
        /*02f8*/ 	.word	0x00000080
        /*02fc*/ 	.short	0x0100
        /*02fe*/ 	.byte	0x05
	.zero		1


	//   ....[33]....
        /*0300*/ 	.word	0x000007e0
        /*0304*/ 	.word	0x000000ff
        /*0308*/ 	.word	0x00000140
        /*030c*/ 	.short	0x0100
        /*030e*/ 	.byte	0x05
	.zero		1


	//   ....[34]....
        /*0310*/ 	.word	0x000007f0
        /*0314*/ 	.word	0x000000ff
        /*0318*/ 	.word	0x00000088
        /*031c*/ 	.short	0x0100
        /*031e*/ 	.byte	0x05
	.zero		1


	//   ....[35]....
        /*0320*/ 	.word	0x00000800
        /*0324*/ 	.word	0x000000ff
        /*0328*/ 	.word	0x00000148
        /*032c*/ 	.short	0x0100
        /*032e*/ 	.byte	0x05
	.zero		1


	//   ....[36]....
        /*0330*/ 	.word	0x00000810
        /*0334*/ 	.word	0x000000ff
        /*0338*/ 	.word	0x00000090
        /*033c*/ 	.short	0x0100
        /*033e*/ 	.byte	0x05
	.zero		1


	//   ....[37]....
        /*0340*/ 	.word	0x00000820
        /*0344*/ 	.word	0x000000ff
        /*0348*/ 	.word	0x00000150
        /*034c*/ 	.short	0x0100
        /*034e*/ 	.byte	0x05
	.zero		1


	//   ....[38]....
        /*0350*/ 	.word	0x00000830
        /*0354*/ 	.word	0x000000ff
        /*0358*/ 	.word	0x00000098
        /*035c*/ 	.short	0x0100
        /*035e*/ 	.byte	0x05
	.zero		1


	//   ....[39]....
        /*0360*/ 	.word	0x00000840
        /*0364*/ 	.word	0x000000ff
        /*0368*/ 	.word	0x00000158
        /*036c*/ 	.short	0x0100
        /*036e*/ 	.byte	0x05
	.zero		1


	//   ....[40]....
        /*0370*/ 	.word	0x00000850
        /*0374*/ 	.word	0x000000ff
        /*0378*/ 	.word	0x000000a0
        /*037c*/ 	.short	0x0100
        /*037e*/ 	.byte	0x05
	.zero		1


	//   ....[41]....
        /*0380*/ 	.word	0x00000860
        /*0384*/ 	.word	0x000000ff
        /*0388*/ 	.word	0x00000160
        /*038c*/ 	.short	0x0100
        /*038e*/ 	.byte	0x05
	.zero		1


	//   ....[42]....
        /*0390*/ 	.word	0x00000870
        /*0394*/ 	.word	0x000000ff
        /*0398*/ 	.word	0x000000a8
        /*039c*/ 	.short	0x0100
        /*039e*/ 	.byte	0x05
	.zero		1


	//   ....[43]....
        /*03a0*/ 	.word	0x00000880
        /*03a4*/ 	.word	0x000000ff
        /*03a8*/ 	.word	0x00000168
        /*03ac*/ 	.short	0x0100
        /*03ae*/ 	.byte	0x05
	.zero		1


	//   ....[44]....
        /*03b0*/ 	.word	0x00000890
        /*03b4*/ 	.word	0x000000ff
        /*03b8*/ 	.word	0x000000b0
        /*03bc*/ 	.short	0x0100
        /*03be*/ 	.byte	0x05
	.zero		1


	//   ....[45]....
        /*03c0*/ 	.word	0x000008a0
        /*03c4*/ 	.word	0x000000ff
        /*03c8*/ 	.word	0x00000170
        /*03cc*/ 	.short	0x0100
        /*03ce*/ 	.byte	0x05
	.zero		1


	//   ....[46]....
        /*03d0*/ 	.word	0x000008b0
        /*03d4*/ 	.word	0x000000ff
        /*03d8*/ 	.word	0x000000b8
        /*03dc*/ 	.short	0x0100
        /*03de*/ 	.byte	0x05
	.zero		1


	//   ....[47]....
        /*03e0*/ 	.word	0x000008c0
        /*03e4*/ 	.word	0x000000ff
        /*03e8*/ 	.word	0x00000178
        /*03ec*/ 	.short	0x0100
        /*03ee*/ 	.byte	0x05
	.zero		1


	//   ....[48]....
        /*03f0*/ 	.word	0x00000a00
        /*03f4*/ 	.word	0x000000ff
        /*03f8*/ 	.word	0x00000180
        /*03fc*/ 	.short	0x0100
        /*03fe*/ 	.byte	0x07
	.zero		1


	//   ....[49]....
        /*0400*/ 	.word	0x00000a10
        /*0404*/ 	.word	0x000000ff
        /*0408*/ 	.word	0x00000190
        /*040c*/ 	.short	0x0100
        /*040e*/ 	.byte	0x07
	.zero		1


	//   ....[50]....
        /*0410*/ 	.word	0x00000a20
        /*0414*/ 	.word	0x000000ff
        /*0418*/ 	.word	0x00000188
        /*041c*/ 	.short	0x0100
        /*041e*/ 	.byte	0x07
	.zero		1


	//   ....[51]....
        /*0420*/ 	.word	0x00000a30
        /*0424*/ 	.word	0x000000ff
        /*0428*/ 	.word	0x00000198
        /*042c*/ 	.short	0x0100
        /*042e*/ 	.byte	0x07
	.zero		1


	//   ....[52]....
        /*0430*/ 	.word	0x00000b20
        /*0434*/ 	.word	0x000000ff
        /*0438*/ 	.word	0x000001a0
        /*043c*/ 	.short	0x0100
        /*043e*/ 	.byte	0x05
	.zero		1


	//   ....[53]....
        /*0440*/ 	.word	0x00000b30
        /*0444*/ 	.word	0x000000ff
        /*0448*/ 	.word	0x000001a8
        /*044c*/ 	.short	0x0100
        /*044e*/ 	.byte	0x05
	.zero		1


	//   ....[54]....
        /*0450*/ 	.word	0x00000c70
        /*0454*/ 	.word	0x000000ff
        /*0458*/ 	.word	0x000001b0
        /*045c*/ 	.short	0x0100
        /*045e*/ 	.byte	0x05
	.zero		1


	//   ....[55]....
        /*0460*/ 	.word	0x00000c80
        /*0464*/ 	.word	0x000000ff
        /*0468*/ 	.word	0x000001c0
        /*046c*/ 	.short	0x0100
        /*046e*/ 	.byte	0x05
	.zero		1


	//   ....[56]....
        /*0470*/ 	.word	0x00000c90
        /*0474*/ 	.word	0x000000ff
        /*0478*/ 	.word	0x000001b8
        /*047c*/ 	.short	0x0100
        /*047e*/ 	.byte	0x05
	.zero		1


	//   ....[57]....
        /*0480*/ 	.word	0x00000ca0
        /*0484*/ 	.word	0x000000ff
        /*0488*/ 	.word	0x000001c8
        /*048c*/ 	.short	0x0100
        /*048e*/ 	.byte	0x05
	.zero		1


	//   ....[58]....
        /*0490*/ 	.word	0x00000dd0
        /*0494*/ 	.word	0x000000ff
        /*0498*/ 	.word	0x000001d0
        /*049c*/ 	.short	0x0100
        /*049e*/ 	.byte	0x07
	.zero		1


	//   ....[59]....
        /*04a0*/ 	.word	0x00000de0
        /*04a4*/ 	.word	0x000000ff
        /*04a8*/ 	.word	0x000001f0
        /*04ac*/ 	.short	0x0100
        /*04ae*/ 	.byte	0x07
	.zero		1


	//   ....[60]....
        /*04b0*/ 	.word	0x00000df0
        /*04b4*/ 	.word	0x000000ff
        /*04b8*/ 	.word	0x000001d8
        /*04bc*/ 	.short	0x0100
        /*04be*/ 	.byte	0x07
	.zero		1


	//   ....[61]....
        /*04c0*/ 	.word	0x00000e00
        /*04c4*/ 	.word	0x000000ff
        /*04c8*/ 	.word	0x000001f8
        /*04cc*/ 	.short	0x0100
        /*04ce*/ 	.byte	0x07
	.zero		1


	//   ....[62]....
        /*04d0*/ 	.word	0x00000e10
        /*04d4*/ 	.word	0x000000ff
        /*04d8*/ 	.word	0x000001e0
        /*04dc*/ 	.short	0x0100
        /*04de*/ 	.byte	0x07
	.zero		1


	//   ....[63]....
        /*04e0*/ 	.word	0x00000e20
        /*04e4*/ 	.word	0x000000ff
        /*04e8*/ 	.word	0x00000200
        /*04ec*/ 	.short	0x0100
        /*04ee*/ 	.byte	0x07
	.zero		1


	//   ....[64]....
        /*04f0*/ 	.word	0x00000e30
        /*04f4*/ 	.word	0x000000ff
        /*04f8*/ 	.word	0x000001e8
        /*04fc*/ 	.short	0x0100
        /*04fe*/ 	.byte	0x07
	.zero		1


	//   ....[65]....
        /*0500*/ 	.word	0x00000e40
        /*0504*/ 	.word	0x000000ff
        /*0508*/ 	.word	0x00000208
        /*050c*/ 	.short	0x0100
        /*050e*/ 	.byte	0x07
	.zero		1


	//   ....[66]....
        /*0510*/ 	.word	0x00000f30
        /*0514*/ 	.word	0x000000ff
        /*0518*/ 	.word	0x00000210
        /*051c*/ 	.short	0x0100
        /*051e*/ 	.byte	0x05
	.zero		1


	//   ....[67]....
        /*0520*/ 	.word	0x00000f40
        /*0524*/ 	.word	0x000000ff
        /*0528*/ 	.word	0x00000220
        /*052c*/ 	.short	0x0100
        /*052e*/ 	.byte	0x05
	.zero		1


	//   ....[68]....
        /*0530*/ 	.word	0x00000f50
        /*0534*/ 	.word	0x000000ff
        /*0538*/ 	.word	0x00000218
        /*053c*/ 	.short	0x0100
        /*053e*/ 	.byte	0x05
	.zero		1


	//   ....[69]....
        /*0540*/ 	.word	0x00000f60
        /*0544*/ 	.word	0x000000ff
        /*0548*/ 	.word	0x00000228
        /*054c*/ 	.short	0x0100
        /*054e*/ 	.byte	0x05
	.zero		1


	//   ....[70]....
        /*0550*/ 	.word	0x00001840
        /*0554*/ 	.word	0x00000003
        /*0558*/ 	.word	0x00000220
        /*055c*/ 	.short	0x010a
        /*055e*/ 	.byte	0xff
	.zero		1


	//   ....[71]....
        /*0560*/ 	.word	0x00001870
        /*0564*/ 	.word	0x00000003
        /*0568*/ 	.word	0x00000210
        /*056c*/ 	.short	0x0101
        /*056e*/ 	.byte	0xff
	.zero		1


	//   ....[72]....
        /*0570*/ 	.word	0x00001940
        /*0574*/ 	.word	0x000000ff
        /*0578*/ 	.word	0x000000c0
        /*057c*/ 	.short	0x010a
        /*057e*/ 	.byte	0x08
	.zero		1


	//   ....[73]....
        /*0580*/ 	.word	0x000019e0
        /*0584*/ 	.word	0x000000ff
        /*0588*/ 	.word	0x000000c0
        /*058c*/ 	.short	0x010a
        /*058e*/ 	.byte	0x21
	.zero		1


	//   ....[74]....
        /*0590*/ 	.word	0x00001b40
        /*0594*/ 	.word	0x000000ff
        /*0598*/ 	.word	0x000000c0
        /*059c*/ 	.short	0x010a
        /*059e*/ 	.byte	0x08
	.zero		1


	//   ....[75]....
        /*05a0*/ 	.word	0x00001c30
        /*05a4*/ 	.word	0x000000ff
        /*05a8*/ 	.word	0x000001a8
        /*05ac*/ 	.short	0x0101
        /*05ae*/ 	.byte	0x04
	.zero		1


	//   ....[76]....
        /*05b0*/ 	.word	0x00001c50
        /*05b4*/ 	.word	0x000000ff
        /*05b8*/ 	.word	0x000000c0
        /*05bc*/ 	.short	0x010a
        /*05be*/ 	.byte	0x08
	.zero		1


	//   ....[77]....
        /*05c0*/ 	.word	0x00001cd0
        /*05c4*/ 	.word	0x000000ff
        /*05c8*/ 	.word	0x000000c0
        /*05cc*/ 	.short	0x010a
        /*05ce*/ 	.byte	0x11
	.zero		1


	//   ....[78]....
        /*05d0*/ 	.word	0x00001e30
        /*05d4*/ 	.word	0x000000ff
        /*05d8*/ 	.word	0x000000c0
        /*05dc*/ 	.short	0x010a
        /*05de*/ 	.byte	0x08
	.zero		1


	//   ....[79]....
        /*05e0*/ 	.word	0x00001f50
        /*05e4*/ 	.word	0x00000002
        /*05e8*/ 	.word	0x000001b0
        /*05ec*/ 	.short	0x010a
        /*05ee*/ 	.byte	0xff
	.zero		1


	//   ....[80]....
        /*05f0*/ 	.word	0x00002010
        /*05f4*/ 	.word	0x00000002
        /*05f8*/ 	.word	0x00000000
        /*05fc*/ 	.short	0x0101
        /*05fe*/ 	.byte	0xff
	.zero		1


	//   ....[81]....
        /*0600*/ 	.word	0x00002570
        /*0604*/ 	.word	0x000000ff
        /*0608*/ 	.word	0x00000000
        /*060c*/ 	.short	0x010a
        /*060e*/ 	.byte	0x05
	.zero		1


	//   ....[82]....
        /*0610*/ 	.word	0x00002600
        /*0614*/ 	.word	0x000000ff
        /*0618*/ 	.word	0x00000000
        /*061c*/ 	.short	0x010a
        /*061e*/ 	.byte	0x05
	.zero		1


	//   ....[83]....
        /*0620*/ 	.word	0x00002690
        /*0624*/ 	.word	0x000000ff
        /*0628*/ 	.word	0x00000000
        /*062c*/ 	.short	0x010a
        /*062e*/ 	.byte	0x05
	.zero		1


	//   ....[84]....
        /*0630*/ 	.word	0x00002720
        /*0634*/ 	.word	0x000000ff
        /*0638*/ 	.word	0x00000000
        /*063c*/ 	.short	0x010a
        /*063e*/ 	.byte	0x05
	.zero		1


	//   ....[85]....
        /*0640*/ 	.word	0x000027b0
        /*0644*/ 	.word	0x000000ff
        /*0648*/ 	.word	0x00000000
        /*064c*/ 	.short	0x010a
        /*064e*/ 	.byte	0x05
	.zero		1


	//   ....[86]....
        /*0650*/ 	.word	0x00002840
        /*0654*/ 	.word	0x000000ff
        /*0658*/ 	.word	0x00000000
        /*065c*/ 	.short	0x010a
        /*065e*/ 	.byte	0x05
	.zero		1


	//   ....[87]....
        /*0660*/ 	.word	0x000028d0
        /*0664*/ 	.word	0x000000ff
        /*0668*/ 	.word	0x00000000
        /*066c*/ 	.short	0x010a
        /*066e*/ 	.byte	0x05
	.zero		1


	//   ....[88]....
        /*0670*/ 	.word	0x00002960
        /*0674*/ 	.word	0x000000ff
        /*0678*/ 	.word	0x00000000
        /*067c*/ 	.short	0x010a
        /*067e*/ 	.byte	0x05
	.zero		1


	//   ....[89]....
        /*0680*/ 	.word	0x000029f0
        /*0684*/ 	.word	0x000000ff
        /*0688*/ 	.word	0x00000000
        /*068c*/ 	.short	0x010a
        /*068e*/ 	.byte	0x05
	.zero		1


	//   ....[90]....
        /*0690*/ 	.word	0x00002a80
        /*0694*/ 	.word	0x000000ff
        /*0698*/ 	.word	0x00000000
        /*069c*/ 	.short	0x010a
        /*069e*/ 	.byte	0x05
	.zero		1


	//   ....[91]....
        /*06a0*/ 	.word	0x00002b10
        /*06a4*/ 	.word	0x000000ff
        /*06a8*/ 	.word	0x00000000
        /*06ac*/ 	.short	0x010a
        /*06ae*/ 	.byte	0x05
	.zero		1


	//   ....[92]....
        /*06b0*/ 	.word	0x00002ba0
        /*06b4*/ 	.word	0x000000ff
        /*06b8*/ 	.word	0x00000000
        /*06bc*/ 	.short	0x010a
        /*06be*/ 	.byte	0x05
	.zero		1


	//   ....[93]....
        /*06c0*/ 	.word	0x00002c30
        /*06c4*/ 	.word	0x000000ff
        /*06c8*/ 	.word	0x00000000
        /*06cc*/ 	.short	0x010a
        /*06ce*/ 	.byte	0x05
	.zero		1


	//   ....[94]....
        /*06d0*/ 	.word	0x00002cc0
        /*06d4*/ 	.word	0x000000ff
        /*06d8*/ 	.word	0x00000000
        /*06dc*/ 	.short	0x010a
        /*06de*/ 	.byte	0x05
	.zero		1


	//   ....[95]....
        /*06e0*/ 	.word	0x00002d50
        /*06e4*/ 	.word	0x000000ff
        /*06e8*/ 	.word	0x00000000
        /*06ec*/ 	.short	0x010a
        /*06ee*/ 	.byte	0x05
	.zero		1


	//   ....[96]....
        /*06f0*/ 	.word	0x00002de0
        /*06f4*/ 	.word	0x000000ff
        /*06f8*/ 	.word	0x00000000
        /*06fc*/ 	.short	0x010a
        /*06fe*/ 	.byte	0x05
	.zero		1


	//   ....[97]....
        /*0700*/ 	.word	0x00002e70
        /*0704*/ 	.word	0x000000ff
        /*0708*/ 	.word	0x00000000
        /*070c*/ 	.short	0x010a
        /*070e*/ 	.byte	0x05
	.zero		1


	//   ....[98]....
        /*0710*/ 	.word	0x00002f00
        /*0714*/ 	.word	0x000000ff
        /*0718*/ 	.word	0x00000000
        /*071c*/ 	.short	0x010a
        /*071e*/ 	.byte	0x05
	.zero		1


	//   ....[99]....
        /*0720*/ 	.word	0x00002f90
        /*0724*/ 	.word	0x000000ff
        /*0728*/ 	.word	0x00000000
        /*072c*/ 	.short	0x010a
        /*072e*/ 	.byte	0x05
	.zero		1


	//   ....[100]....
        /*0730*/ 	.word	0x00003020
        /*0734*/ 	.word	0x000000ff
        /*0738*/ 	.word	0x00000000
        /*073c*/ 	.short	0x010a
        /*073e*/ 	.byte	0x05
	.zero		1


	//   ....[101]....
        /*0740*/ 	.word	0x000030b0
        /*0744*/ 	.word	0x000000ff
        /*0748*/ 	.word	0x00000000
        /*074c*/ 	.short	0x010a
        /*074e*/ 	.byte	0x05
	.zero		1


	//   ....[102]....
        /*0750*/ 	.word	0x00003140
        /*0754*/ 	.word	0x000000ff
        /*0758*/ 	.word	0x00000000
        /*075c*/ 	.short	0x010a
        /*075e*/ 	.byte	0x05
	.zero		1


	//   ....[103]....
        /*0760*/ 	.word	0x000031d0
        /*0764*/ 	.word	0x000000ff
        /*0768*/ 	.word	0x00000000
        /*076c*/ 	.short	0x010a
        /*076e*/ 	.byte	0x05
	.zero		1


	//   ....[104]....
        /*0770*/ 	.word	0x00003270
        /*0774*/ 	.word	0x00000000
        /*0778*/ 	.word	0x00000000
        /*077c*/ 	.short	0x010a
        /*077e*/ 	.byte	0xff
	.zero		1


	//   ....[105]....
        /*0780*/ 	.word	0x00003390
        /*0784*/ 	.word	0x00000000
        /*0788*/ 	.word	0x00000210
        /*078c*/ 	.short	0x010a
        /*078e*/ 	.byte	0xff
	.zero		1


	//   ....[106]....
        /*0790*/ 	.word	0x000033f0
        /*0794*/ 	.word	0x00000004
        /*0798*/ 	.word	0x00000000
        /*079c*/ 	.short	0x0101
        /*079e*/ 	.byte	0xff
	.zero		1


	//   ....[107]....
        /*07a0*/ 	.word	0x00003410
        /*07a4*/ 	.word	0x000000ff
        /*07a8*/ 	.word	0x000001c0
        /*07ac*/ 	.short	0x010a
        /*07ae*/ 	.byte	0x05
	.zero		1


	//   ....[108]....
        /*07b0*/ 	.word	0x00003530
        /*07b4*/ 	.word	0x00000000
        /*07b8*/ 	.word	0x000001b0
        /*07bc*/ 	.short	0x010a
        /*07be*/ 	.byte	0xff
	.zero		1


	//   ....[109]....
        /*07c0*/ 	.word	0x00003640
        /*07c4*/ 	.word	0x00000000
        /*07c8*/ 	.word	0x00000000
        /*07cc*/ 	.short	0x0101
        /*07ce*/ 	.byte	0xff
	.zero		1


	//   ....[110]....
        /*07d0*/ 	.word	0x000036d0
        /*07d4*/ 	.word	0x000000ff
        /*07d8*/ 	.word	0x000001c0
        /*07dc*/ 	.short	0x0106
        /*07de*/ 	.byte	0x05
	.zero		1


	//   ....[111]....
        /*07e0*/ 	.word	0x000036f0
        /*07e4*/ 	.word	0x000000ff
        /*07e8*/ 	.word	0x000001c0
        /*07ec*/ 	.short	0x010a
        /*07ee*/ 	.byte	0x05
	.zero		1


	//   ....[112]....
        /*07f0*/ 	.word	0x00003780
        /*07f4*/ 	.word	0x000000ff
        /*07f8*/ 	.word	0x000001c0
        /*07fc*/ 	.short	0x0106
        /*07fe*/ 	.byte	0x04
	.zero		1


	//   ....[113]....
        /*0800*/ 	.word	0x000037c0
        /*0804*/ 	.word	0x00000000
        /*0808*/ 	.word	0x000001c0
        /*080c*/ 	.short	0x010a
        /*080e*/ 	.byte	0xff
	.zero		1


	//   ....[114]....
        /*0810*/ 	.word	0x00003c80
        /*0814*/ 	.word	0x00000000
        /*0818*/ 	.word	0x000001b0
        /*081c*/ 	.short	0x010a
        /*081e*/ 	.byte	0xff
	.zero		1


	//   ....[115]....
        /*0820*/ 	.word	0x00003d80
        /*0824*/ 	.word	0x00000003
        /*0828*/ 	.word	0x00000000
        /*082c*/ 	.short	0x0101
        /*082e*/ 	.byte	0xff
	.zero		1


	//   ....[116]....
        /*0830*/ 	.word	0x00003d90
        /*0834*/ 	.word	0x000000ff
        /*0838*/ 	.word	0x00000000
        /*083c*/ 	.short	0x010a
        /*083e*/ 	.byte	0x04
	.zero		1


	//   ....[117]....
        /*0840*/ 	.word	0x00003db0
        /*0844*/ 	.word	0x000000ff
        /*0848*/ 	.word	0x000001f0
        /*084c*/ 	.short	0x010a
        /*084e*/ 	.byte	0x09
	.zero		1


	//   ....[118]....
        /*0850*/ 	.word	0x00003e90
        /*0854*/ 	.word	0x000000ff
        /*0858*/ 	.word	0x00000000
        /*085c*/ 	.short	0x010a
        /*085e*/ 	.byte	0x07
	.zero		1


	//   ....[119]....
        /*0860*/ 	.word	0x00003f90
        /*0864*/ 	.word	0x000000ff
        /*0868*/ 	.word	0x00000000
        /*086c*/ 	.short	0x010a
        /*086e*/ 	.byte	0x04
	.zero		1


	//   ....[120]....
        /*0870*/ 	.word	0x00004180
        /*0874*/ 	.word	0x000000ff
        /*0878*/ 	.word	0x00000000
        /*087c*/ 	.short	0x010a
        /*087e*/ 	.byte	0x05
	.zero		1


	//   ....[121]....
        /*0880*/ 	.word	0x00004210
        /*0884*/ 	.word	0x000000ff
        /*0888*/ 	.word	0x00000000
        /*088c*/ 	.short	0x010a
        /*088e*/ 	.byte	0x05
	.zero		1


	//   ....[122]....
        /*0890*/ 	.word	0x000042a0
        /*0894*/ 	.word	0x000000ff
        /*0898*/ 	.word	0x00000000
        /*089c*/ 	.short	0x010a
        /*089e*/ 	.byte	0x05
	.zero		1


	//   ....[123]....
        /*08a0*/ 	.word	0x00004330
        /*08a4*/ 	.word	0x000000ff
        /*08a8*/ 	.word	0x00000000
        /*08ac*/ 	.short	0x010a
        /*08ae*/ 	.byte	0x07
	.zero		1


	//   ....[124]....
        /*08b0*/ 	.word	0x00004790
        /*08b4*/ 	.word	0x00000000
        /*08b8*/ 	.word	0x000001b0
        /*08bc*/ 	.short	0x010a
        /*08be*/ 	.byte	0xff
	.zero		1


	//   ....[125]....
        /*08c0*/ 	.word	0x00004850
        /*08c4*/ 	.word	0x00000000
        /*08c8*/ 	.word	0x00000000
        /*08cc*/ 	.short	0x0101
        /*08ce*/ 	.byte	0xff
	.zero		1


	//   ....[126]....
        /*08d0*/ 	.word	0x00004b70
        /*08d4*/ 	.word	0x000000ff
        /*08d8*/ 	.word	0x000001a8
        /*08dc*/ 	.short	0x010a
        /*08de*/ 	.byte	0x07
	.zero		1


	//   ....[127]....
        /*08e0*/ 	.word	0x00004d60
        /*08e4*/ 	.word	0x000000ff
        /*08e8*/ 	.word	0x00000190
        /*08ec*/ 	.short	0x010a
        /*08ee*/ 	.byte	0x07
	.zero		1


	//   ....[128]....
        /*08f0*/ 	.word	0x00004f30
        /*08f4*/ 	.word	0x000000ff
        /*08f8*/ 	.word	0x00000180
        /*08fc*/ 	.short	0x010b
        /*08fe*/ 	.byte	0x07
	.zero		1


	//   ....[129]....
        /*0900*/ 	.word	0x00004fa0
        /*0904*/ 	.word	0x000000ff
        /*0908*/ 	.word	0x00000000
        /*090c*/ 	.short	0x0101
        /*090e*/ 	.byte	0x08
	.zero		1


	//   ....[130]....
        /*0910*/ 	.word	0x00004fd0
        /*0914*/ 	.word	0x000000ff
        /*0918*/ 	.word	0x00000198
        /*091c*/ 	.short	0x010a
        /*091e*/ 	.byte	0x07
	.zero		1


	//   ....[131]....
        /*0920*/ 	.word	0x000051e0
        /*0924*/ 	.word	0x000000ff
        /*0928*/ 	.word	0x00000188
        /*092c*/ 	.short	0x010b
        /*092e*/ 	.byte	0x07
	.zero		1


	//   ....[132]....
        /*0930*/ 	.word	0x00005200
        /*0934*/ 	.word	0x000000ff
        /*0938*/ 	.word	0x00000000
        /*093c*/ 	.short	0x0101
        /*093e*/ 	.byte	0x0d
	.zero		1


	//   ....[133]....
        /*0940*/ 	.word	0x00005230
        /*0944*/ 	.word	0x000000ff
        /*0948*/ 	.word	0x00000190
        /*094c*/ 	.short	0x010a
        /*094e*/ 	.byte	0x07
	.zero		1


	//   ....[134]....
        /*0950*/ 	.word	0x00005270
        /*0954*/ 	.word	0x00000000
        /*0958*/ 	.word	0x00000198
        /*095c*/ 	.short	0x010a
        /*095e*/ 	.byte	0xff
	.zero		1


	//   ....[135]....
        /*0960*/ 	.word	0x000055b0
        /*0964*/ 	.word	0x00000000
        /*0968*/ 	.word	0x000001b0
        /*096c*/ 	.short	0x010a
        /*096e*/ 	.byte	0xff
	.zero		1


	//   ....[136]....
        /*0970*/ 	.word	0x000056c0
        /*0974*/ 	.word	0x00000000
        /*0978*/ 	.word	0x00000000
        /*097c*/ 	.short	0x0101
        /*097e*/ 	.byte	0xff
	.zero		1


	//   ....[137]....
        /*0980*/ 	.word	0x00006120
        /*0984*/ 	.word	0x00000003
        /*0988*/ 	.word	0x00000180
        /*098c*/ 	.short	0x010a
        /*098e*/ 	.byte	0xff
	.zero		1


	//   ....[138]....
        /*0990*/ 	.word	0x00006160
        /*0994*/ 	.word	0x00000074
        /*0998*/ 	.word	0x000001d0
        /*099c*/ 	.short	0x010a
        /*099e*/ 	.byte	0xff
	.zero		1


	//   ....[139]....
        /*09a0*/ 	.word	0x000062a0
        /*09a4*/ 	.word	0x00000003
        /*09a8*/ 	.word	0x00000180
        /*09ac*/ 	.short	0x010a
        /*09ae*/ 	.byte	0xff
	.zero		1


	//   ....[140]....
        /*09b0*/ 	.word	0x000063e0
        /*09b4*/ 	.word	0x00000000
        /*09b8*/ 	.word	0x00000000
        /*09bc*/ 	.short	0x0101
        /*09be*/ 	.byte	0xff
	.zero		1


	//   ....[141]....
        /*09c0*/ 	.word	0x00006460
        /*09c4*/ 	.word	0x00000074
        /*09c8*/ 	.word	0x000001d0
        /*09cc*/ 	.short	0x010a
        /*09ce*/ 	.byte	0xff
	.zero		1


	//   ....[142]....
        /*09d0*/ 	.word	0x000077f0
        /*09d4*/ 	.word	0x0000007d
        /*09d8*/ 	.word	0x00000180
        /*09dc*/ 	.short	0x010a
        /*09de*/ 	.byte	0xff
	.zero		1


	//   ....[143]....
        /*09e0*/ 	.word	0x000078c0
        /*09e4*/ 	.word	0x0000007d
        /*09e8*/ 	.word	0x00000180
        /*09ec*/ 	.short	0x010a
        /*09ee*/ 	.byte	0xff
	.zero		1


	//   ....[144]....
        /*09f0*/ 	.word	0x00007a00
        /*09f4*/ 	.word	0x00000000
        /*09f8*/ 	.word	0x00000000
        /*09fc*/ 	.short	0x0101
        /*09fe*/ 	.byte	0xff
	.zero		1


	//   ....[145]....
        /*0a00*/ 	.word	0x00007e40
        /*0a04*/ 	.word	0x000000ff
        /*0a08*/ 	.word	0x00000000
        /*0a0c*/ 	.short	0x0101
        /*0a0e*/ 	.byte	0x05
	.zero		1


	//   ....[146]....
        /*0a10*/ 	.word	0x00008f80
        /*0a14*/ 	.word	0x00000003
        /*0a18*/ 	.word	0x00000220
        /*0a1c*/ 	.short	0x010a
        /*0a1e*/ 	.byte	0xff
	.zero		1


	//   ....[147]....
        /*0a20*/ 	.word	0x00008fe0
        /*0a24*/ 	.word	0x00000002
        /*0a28*/ 	.word	0x000000c0
        /*0a2c*/ 	.short	0x010a
        /*0a2e*/ 	.byte	0xff
	.zero		1


	//   ....[148]....
        /*0a30*/ 	.word	0x00009040
        /*0a34*/ 	.word	0x00000002
        /*0a38*/ 	.word	0x000000c0
        /*0a3c*/ 	.short	0x010a
        /*0a3e*/ 	.byte	0xff
	.zero		1


	//   ....[149]....
        /*0a40*/ 	.word	0x00009090
        /*0a44*/ 	.word	0x00000002
        /*0a48*/ 	.word	0x000001b0
        /*0a4c*/ 	.short	0x010a
        /*0a4e*/ 	.byte	0xff
	.zero		1


	//   ....[150]....
        /*0a50*/ 	.word	0x000090f0
        /*0a54*/ 	.word	0x00000000
        /*0a58*/ 	.word	0x00000000
        /*0a5c*/ 	.short	0x010a
        /*0a5e*/ 	.byte	0xff
	.zero		1


	//   ....[151]....
        /*0a60*/ 	.word	0x00009150
        /*0a64*/ 	.word	0x00000000
        /*0a68*/ 	.word	0x00000000
        /*0a6c*/ 	.short	0x010a
        /*0a6e*/ 	.byte	0xff
	.zero		1


	//   ....[152]....
        /*0a70*/ 	.word	0x000091b0
        /*0a74*/ 	.word	0x00000000
        /*0a78*/ 	.word	0x00000000
        /*0a7c*/ 	.short	0x010a
        /*0a7e*/ 	.byte	0xff
	.zero		1


	//   ....[153]....
        /*0a80*/ 	.word	0x00009210
        /*0a84*/ 	.word	0x00000000
        /*0a88*/ 	.word	0x00000000
        /*0a8c*/ 	.short	0x010a
        /*0a8e*/ 	.byte	0xff
	.zero		1


	//   ....[154]....
        /*0a90*/ 	.word	0x00009270
        /*0a94*/ 	.word	0x00000000
        /*0a98*/ 	.word	0x00000000
        /*0a9c*/ 	.short	0x010a
        /*0a9e*/ 	.byte	0xff
	.zero		1


	//   ....[155]....
        /*0aa0*/ 	.word	0x000092d0
        /*0aa4*/ 	.word	0x00000000
        /*0aa8*/ 	.word	0x00000000
        /*0aac*/ 	.short	0x010a
        /*0aae*/ 	.byte	0xff
	.zero		1


	//   ....[156]....
        /*0ab0*/ 	.word	0x00009330
        /*0ab4*/ 	.word	0x00000000
        /*0ab8*/ 	.word	0x00000000
        /*0abc*/ 	.short	0x010a
        /*0abe*/ 	.byte	0xff
	.zero		1


	//   ....[157]....
        /*0ac0*/ 	.word	0x00009390
        /*0ac4*/ 	.word	0x00000000
        /*0ac8*/ 	.word	0x00000000
        /*0acc*/ 	.short	0x010a
        /*0ace*/ 	.byte	0xff
	.zero		1


	//   ....[158]....
        /*0ad0*/ 	.word	0x000093f0
        /*0ad4*/ 	.word	0x00000000
        /*0ad8*/ 	.word	0x00000000
        /*0adc*/ 	.short	0x010a
        /*0ade*/ 	.byte	0xff
	.zero		1


	//   ....[159]....
        /*0ae0*/ 	.word	0x00009450
        /*0ae4*/ 	.word	0x00000000
        /*0ae8*/ 	.word	0x00000000
        /*0aec*/ 	.short	0x010a
        /*0aee*/ 	.byte	0xff
	.zero		1


	//   ....[160]....
        /*0af0*/ 	.word	0x000094b0
        /*0af4*/ 	.word	0x00000000
        /*0af8*/ 	.word	0x00000000
        /*0afc*/ 	.short	0x010a
        /*0afe*/ 	.byte	0xff
	.zero		1


	//   ....[161]....
        /*0b00*/ 	.word	0x00009510
        /*0b04*/ 	.word	0x00000000
        /*0b08*/ 	.word	0x00000000
        /*0b0c*/ 	.short	0x010a
        /*0b0e*/ 	.byte	0xff
	.zero		1


	//   ....[162]....
        /*0b10*/ 	.word	0x00009570
        /*0b14*/ 	.word	0x00000000
        /*0b18*/ 	.word	0x00000000
        /*0b1c*/ 	.short	0x010a
        /*0b1e*/ 	.byte	0xff
	.zero		1


	//   ....[163]....
        /*0b20*/ 	.word	0x000095d0
        /*0b24*/ 	.word	0x00000000
        /*0b28*/ 	.word	0x00000000
        /*0b2c*/ 	.short	0x010a
        /*0b2e*/ 	.byte	0xff
	.zero		1


	//   ....[164]....
        /*0b30*/ 	.word	0x00009630
        /*0b34*/ 	.word	0x00000000
        /*0b38*/ 	.word	0x00000000
        /*0b3c*/ 	.short	0x010a
        /*0b3e*/ 	.byte	0xff
	.zero		1


	//   ....[165]....
        /*0b40*/ 	.word	0x00009690
        /*0b44*/ 	.word	0x00000000
        /*0b48*/ 	.word	0x00000000
        /*0b4c*/ 	.short	0x010a
        /*0b4e*/ 	.byte	0xff
	.zero		1


	//   ....[166]....
        /*0b50*/ 	.word	0x000096f0
        /*0b54*/ 	.word	0x00000000
        /*0b58*/ 	.word	0x00000000
        /*0b5c*/ 	.short	0x010a
        /*0b5e*/ 	.byte	0xff
	.zero		1


	//   ....[167]....
        /*0b60*/ 	.word	0x00009750
        /*0b64*/ 	.word	0x00000000
        /*0b68*/ 	.word	0x00000000
        /*0b6c*/ 	.short	0x010a
        /*0b6e*/ 	.byte	0xff
	.zero		1


	//   ....[168]....
        /*0b70*/ 	.word	0x000097b0
        /*0b74*/ 	.word	0x00000000
        /*0b78*/ 	.word	0x00000000
        /*0b7c*/ 	.short	0x010a
        /*0b7e*/ 	.byte	0xff
	.zero		1


	//   ....[169]....
        /*0b80*/ 	.word	0x00009810
        /*0b84*/ 	.word	0x00000000
        /*0b88*/ 	.word	0x00000000
        /*0b8c*/ 	.short	0x010a
        /*0b8e*/ 	.byte	0xff
	.zero		1


	//   ....[170]....
        /*0b90*/ 	.word	0x00009870
        /*0b94*/ 	.word	0x00000000
        /*0b98*/ 	.word	0x00000000
        /*0b9c*/ 	.short	0x010a
        /*0b9e*/ 	.byte	0xff
	.zero		1


	//   ....[171]....
        /*0ba0*/ 	.word	0x000098d0
        /*0ba4*/ 	.word	0x00000000
        /*0ba8*/ 	.word	0x00000000
        /*0bac*/ 	.short	0x010a
        /*0bae*/ 	.byte	0xff
	.zero		1


	//   ....[172]....
        /*0bb0*/ 	.word	0x00009930
        /*0bb4*/ 	.word	0x00000000
        /*0bb8*/ 	.word	0x00000000
        /*0bbc*/ 	.short	0x010a
        /*0bbe*/ 	.byte	0xff
	.zero		1


	//   ....[173]....
        /*0bc0*/ 	.word	0x00009980
        /*0bc4*/ 	.word	0x00000000
        /*0bc8*/ 	.word	0x00000210
        /*0bcc*/ 	.short	0x010a
        /*0bce*/ 	.byte	0xff
	.zero		1


	//   ....[174]....
        /*0bd0*/ 	.word	0x000099e0
        /*0bd4*/ 	.word	0x00000000
        /*0bd8*/ 	.word	0x000001c0
        /*0bdc*/ 	.short	0x010a
        /*0bde*/ 	.byte	0xff
	.zero		1


	//   ....[175]....
        /*0be0*/ 	.word	0x00009a30
        /*0be4*/ 	.word	0x00000000
        /*0be8*/ 	.word	0x000001b0
        /*0bec*/ 	.short	0x010a
        /*0bee*/ 	.byte	0xff
	.zero		1


	//   ....[176]....
        /*0bf0*/ 	.word	0x00009a90
        /*0bf4*/ 	.word	0x00000000
        /*0bf8*/ 	.word	0x000001c0
        /*0bfc*/ 	.short	0x010a
        /*0bfe*/ 	.byte	0xff
	.zero		1


	//   ....[177]....
        /*0c00*/ 	.word	0x00009ae0
        /*0c04*/ 	.word	0x00000000
        /*0c08*/ 	.word	0x000001b0
        /*0c0c*/ 	.short	0x010a
        /*0c0e*/ 	.byte	0xff
	.zero		1


	//   ....[178]....
        /*0c10*/ 	.word	0x00009b40
        /*0c14*/ 	.word	0x00000003
        /*0c18*/ 	.word	0x000001f0
        /*0c1c*/ 	.short	0x010a
        /*0c1e*/ 	.byte	0xff
	.zero		1


	//   ....[179]....
        /*0c20*/ 	.word	0x00009ba0
        /*0c24*/ 	.word	0x00000000
        /*0c28*/ 	.word	0x00000000
        /*0c2c*/ 	.short	0x010a
        /*0c2e*/ 	.byte	0xff
	.zero		1


	//   ....[180]....
        /*0c30*/ 	.word	0x00009c00
        /*0c34*/ 	.word	0x00000000
        /*0c38*/ 	.word	0x00000000
        /*0c3c*/ 	.short	0x010a
        /*0c3e*/ 	.byte	0xff
	.zero		1


	//   ....[181]....
        /*0c40*/ 	.word	0x00009c60
        /*0c44*/ 	.word	0x00000000
        /*0c48*/ 	.word	0x00000000
        /*0c4c*/ 	.short	0x010a
        /*0c4e*/ 	.byte	0xff
	.zero		1


	//   ....[182]....
        /*0c50*/ 	.word	0x00009cc0
        /*0c54*/ 	.word	0x00000000
        /*0c58*/ 	.word	0x00000000
        /*0c5c*/ 	.short	0x010a
        /*0c5e*/ 	.byte	0xff
	.zero		1


	//   ....[183]....
        /*0c60*/ 	.word	0x00009d20
        /*0c64*/ 	.word	0x00000000
        /*0c68*/ 	.word	0x00000000
        /*0c6c*/ 	.short	0x010a
        /*0c6e*/ 	.byte	0xff
	.zero		1


	//   ....[184]....
        /*0c70*/ 	.word	0x00009d70
        /*0c74*/ 	.word	0x00000000
        /*0c78*/ 	.word	0x000001b0
        /*0c7c*/ 	.short	0x010a
        /*0c7e*/ 	.byte	0xff
	.zero		1


	//   ....[185]....
        /*0c80*/ 	.word	0x00009dd0
        /*0c84*/ 	.word	0x00000000
        /*0c88*/ 	.word	0x000001a8
        /*0c8c*/ 	.short	0x010a
        /*0c8e*/ 	.byte	0xff
	.zero		1


	//   ....[186]....
        /*0c90*/ 	.word	0x00009e30
        /*0c94*/ 	.word	0x00000003
        /*0c98*/ 	.word	0x00000190
        /*0c9c*/ 	.short	0x010a
        /*0c9e*/ 	.byte	0xff
	.zero		1


	//   ....[187]....
        /*0ca0*/ 	.word	0x00009e90
        /*0ca4*/ 	.word	0x00000003
        /*0ca8*/ 	.word	0x00000198
        /*0cac*/ 	.short	0x010a
        /*0cae*/ 	.byte	0xff
	.zero		1


	//   ....[188]....
        /*0cb0*/ 	.word	0x00009ef0
        /*0cb4*/ 	.word	0x00000000
        /*0cb8*/ 	.word	0x00000190
        /*0cbc*/ 	.short	0x010a
        /*0cbe*/ 	.byte	0xff
	.zero		1


	//   ....[189]....
        /*0cc0*/ 	.word	0x00009f40
        /*0cc4*/ 	.word	0x00000000
        /*0cc8*/ 	.word	0x000001b0
        /*0ccc*/ 	.short	0x010a
        /*0cce*/ 	.byte	0xff
	.zero		1


	//   ....[190]....
        /*0cd0*/ 	.word	0x00009f90
        /*0cd4*/ 	.word	0x00000003
        /*0cd8*/ 	.word	0x00000180
        /*0cdc*/ 	.short	0x010a
        /*0cde*/ 	.byte	0xff
	.zero		1


	//   ....[191]....
        /*0ce0*/ 	.word	0x00009fe0
        /*0ce4*/ 	.word	0x00000074
        /*0ce8*/ 	.word	0x000001d0
        /*0cec*/ 	.short	0x010a
        /*0cee*/ 	.byte	0xff
	.zero		1


	//   ....[192]....
        /*0cf0*/ 	.word	0x0000a030
        /*0cf4*/ 	.word	0x0000007d
        /*0cf8*/ 	.word	0x00000180
        /*0cfc*/ 	.short	0x010a
        /*0cfe*/ 	.byte	0xff
	.zero		1


	//----- nvinfo : EIATTR_NUM_MBARRIERS
	.align		4
.L_47:
        /*0d00*/ 	.byte	0x03, 0x38
        /*0d02*/ 	.short	0x0046


	//----- nvinfo : EIATTR_EXIT_INSTR_OFFSETS
	.align		4
        /*0d04*/ 	.byte	0x04, 0x1c
        /*0d06*/ 	.short	(.L_49 - .L_48)


	//   ....[0]....
.L_48:
        /*0d08*/ 	.word	0x000032a0


	//   ....[1]....
        /*0d0c*/ 	.word	0x00003790


	//   ....[2]....
        /*0d10*/ 	.word	0x000037f0


	//   ....[3]....
        /*0d14*/ 	.word	0x00004590


	//   ....[4]....
        /*0d18*/ 	.word	0x000052a0


	//   ....[5]....
        /*0d1c*/ 	.word	0x000052e0


	//   ....[6]....
        /*0d20*/ 	.word	0x00008f70


	//----- nvinfo : EIATTR_MAX_THREADS
	.align		4
.L_49:
        /*0d24*/ 	.byte	0x04, 0x05
        /*0d26*/ 	.short	(.L_51 - .L_50)
.L_50:
        /*0d28*/ 	.word	0x00000100
        /*0d2c*/ 	.word	0x00000001
        /*0d30*/ 	.word	0x00000001


	//----- nvinfo : EIATTR_CRS_STACK_SIZE
	.align		4
.L_51:
        /*0d34*/ 	.byte	0x04, 0x1e
        /*0d36*/ 	.short	(.L_53 - .L_52)
.L_52:
        /*0d38*/ 	.word	0x00000000


	//----- nvinfo : EIATTR_CBANK_PARAM_SIZE
	.align		4
.L_53:
        /*0d3c*/ 	.byte	0x03, 0x19
        /*0d3e*/ 	.short	0x0800


	//----- nvinfo : EIATTR_PARAM_CBANK
	.align		4
        /*0d40*/ 	.byte	0x04, 0x0a
        /*0d42*/ 	.short	(.L_55 - .L_54)
	.align		4
.L_54:
        /*0d44*/ 	.word	index@(.nv.constant0._ZN7cutlass13device_kernelINS_4gemm6kernel13GemmUniversalIN4cute5tupleIJiiiiEEENS1_10collective13CollectiveMmaINS1_35MainloopSm100TmaUmmaWarpSpecializedILi24ELi2ELi4ENS5_IJNS4_1CILi1EEESB_SB_EEEEENS5_IJNSA_ILi128EEESE_NSA_ILi32EEEEEEaNS5_IJSB_llEEEaSH_NS4_8TiledMMAINS4_8MMA_AtomIJNS4_15SM100_MMA_S8_SSIaaiLi128ELi128ELNS4_4UMMA5MajorE1ELSM_1ELNSL_8SaturateE0EEEEEENS4_6LayoutISC_NS5_IJNSA_ILi0EEESR_SR_EEEEENS5_IJNS4_10UnderscoreESU_SU_EEEEENS4_13SM90_TMA_LOADENS4_14ComposedLayoutINS4_7SwizzleILi3ELi4ELi3EEENS4_18smem_ptr_flag_bitsILi8EEENSQ_INS5_IJSE_NSA_ILi8EEEEEENS5_IJSB_SE_EEEEEEEvNS4_8identityESX_S17_vS18_EENS_8epilogue10collective18CollectiveEpilogueINS1A_23Sm100TmaWarpSpecializedILi2ELi2ELi64ELb0ELb0EEEJSG_NS5_IJNSQ_ISE_SB_EENSQ_INSA_ILi64EEESB_EEEEEaNS5_IJlSB_lEEEaS1J_NS1A_6fusion15FusionCallbacksIS1E_NS1K_17LinearCombinationIaiaiLNS_15FloatRoundStyleE2EEESG_S1I_JEEENS4_5SM1004TMEM4LOAD26SM100_TMEM_LOAD_32dp32b64xESX_NSY_INSZ_ILi2ELi4ELi3EEES12_NSQ_INS5_IJS13_S1G_EEENS5_IJS1G_SB_EEEEEEENS4_39AutoVectorizingCopyWithAssumedAlignmentILi128EEENS4_14SM90_TMA_STOREES1Y_S20_S20_EEEvvEEEEvNT_6ParamsE)
        /*0d48*/ 	.short	0x0380
        /*0d4a*/ 	.short	0x0800


	//----- nvinfo : EIATTR_SW_WAR
	.align		4
.L_55:
        /*0d4c*/ 	.byte	0x04, 0x36
        /*0d4e*/ 	.short	(.L_57 - .L_56)
.L_56:
        /*0d50*/ 	.word	0x00000008
.L_57:


//--------------------- .nv.callgraph             --------------------------
	.section	.nv.callgraph,"",@"SHT_CUDA_CALLGRAPH"
	.align	4
	.sectionentsize	8
	.align		4
        /*0000*/ 	.word	0x00000000
	.align		4
        /*0004*/ 	.word	0xffffffff
	.align		4
        /*0008*/ 	.word	index@(_ZN7cutlass13device_kernelINS_4gemm6kernel13GemmUniversalIN4cute5tupleIJiiiiEEENS1_10collective13CollectiveMmaINS1_35MainloopSm100TmaUmmaWarpSpecializedILi24ELi2ELi4ENS5_IJNS4_1CILi1EEESB_SB_EEEEENS5_IJNSA_ILi128EEESE_NSA_ILi32EEEEEEaNS5_IJSB_llEEEaSH_NS4_8TiledMMAINS4_8MMA_AtomIJNS4_15SM100_MMA_S8_SSIaaiLi128ELi128ELNS4_4UMMA5MajorE1ELSM_1ELNSL_8SaturateE0EEEEEENS4_6LayoutISC_NS5_IJNSA_ILi0EEESR_SR_EEEEENS5_IJNS4_10UnderscoreESU_SU_EEEEENS4_13SM90_TMA_LOADENS4_14ComposedLayoutINS4_7SwizzleILi3ELi4ELi3EEENS4_18smem_ptr_flag_bitsILi8EEENSQ_INS5_IJSE_NSA_ILi8EEEEEENS5_IJSB_SE_EEEEEEEvNS4_8identityESX_S17_vS18_EENS_8epilogue10collective18CollectiveEpilogueINS1A_23Sm100TmaWarpSpecializedILi2ELi2ELi64ELb0ELb0EEEJSG_NS5_IJNSQ_ISE_SB_EENSQ_INSA_ILi64EEESB_EEEEEaNS5_IJlSB_lEEEaS1J_NS1A_6fusion15FusionCallbacksIS1E_NS1K_17LinearCombinationIaiaiLNS_15FloatRoundStyleE2EEESG_S1I_JEEENS4_5SM1004TMEM4LOAD26SM100_TMEM_LOAD_32dp32b64xESX_NSY_INSZ_ILi2ELi4ELi3EEES12_NSQ_INS5_IJS13_S1G_EEENS5_IJS1G_SB_EEEEEEENS4_39AutoVectorizingCopyWithAssumedAlignmentILi128EEENS4_14SM90_TMA_STOREES1Y_S20_S20_EEEvvEEEEvNT_6ParamsE)
	.align		4
        /*000c*/ 	.word	index@(__assertfail)
	.align		4
        /*0010*/ 	.word	0x00000000
	.align		4
        /*0014*/ 	.word	0xfffffffe
	.align		4
        /*0018*/ 	.word	0x00000000
	.align		4
        /*001c*/ 	.word	0xfffffffd
	.align		4
        /*0020*/ 	.word	0x00000000
	.align		4
        /*0024*/ 	.word	0xfffffffc


//--------------------- .nv.constant4             --------------------------
	.section	.nv.constant4,"a",@progbits
	.align	8
	.align		8
.nv.constant4:
        /*0000*/ 	.dword	__assertfail
	.align		8
        /*0008*/ 	.dword	__unnamed_1
	.align		8
        /*0010*/ 	.dword	__unnamed_2
	.align		8
        /*0018*/ 	.dword	_ZN40_INTERNAL_15b588ab_4_k_cu_d08b0d18_339204cuda3std3__45__cpo5beginE
	.align		8
        /*0020*/ 	.dword	_ZN40_INTERNAL_15b588ab_4_k_cu_d08b0d18_339204cuda3std3__45__cpo3endE
	.align		8
        /*0028*/ 	.dword	_ZN40_INTERNAL_15b588ab_4_k_cu_d08b0d18_339204cuda3std3__45__cpo6cbeginE
	.align		8
        /*0030*/ 	.dword	_ZN40_INTERNAL_15b588ab_4_k_cu_d08b0d18_339204cuda3std3__45__cpo4cendE
	.align		8
        /*0038*/ 	.dword	_ZN40_INTERNAL_15b588ab_4_k_cu_d08b0d18_339204cuda3std3__442_GLOBAL__N__15b588ab_4_k_cu_d08b0d18_339206ignoreE
	.align		8
        /*0040*/ 	.dword	_ZN40_INTERNAL_15b588ab_4_k_cu_d08b0d18_339204cuda3std3__419piecewise_constructE
	.align		8
        /*0048*/ 	.dword	_ZN40_INTERNAL_15b588ab_4_k_cu_d08b0d18_339204cuda3std3__48in_placeE
	.align		8
        /*0050*/ 	.dword	_ZN40_INTERNAL_15b588ab_4_k_cu_d08b0d18_339204cuda3std6ranges3__45__cpo4swapE
	.align		8
        /*0058*/ 	.dword	_ZN40_INTERNAL_15b588ab_4_k_cu_d08b0d18_339204cuda3std6ranges3__45__cpo9iter_moveE
	.align		8
        /*0060*/ 	.dword	_ZN40_INTERNAL_15b588ab_4_k_cu_d08b0d18_339204cute7productE
	.align		8
        /*0068*/ 	.dword	_ZN40_INTERNAL_15b588ab_4_k_cu_d08b0d18_339204cute1_E
	.align		8
        /*0070*/ 	.dword	$str$25
	.align		8
        /*0078*/ 	.dword	$str$26
	.align		8
        /*0080*/ 	.dword	$str$27
	.align		8
        /*0088*/ 	.dword	$str$28


//--------------------- .text._ZN7cutlass13device_kernelINS_4gemm6kernel13GemmUniversalIN4cute5tupleIJiiiiEEENS1_10collective13CollectiveMmaINS1_35MainloopSm100TmaUmmaWarpSpecializedILi24ELi2ELi4ENS5_IJNS4_1CILi1EEESB_SB_EEEEENS5_IJNSA_ILi128EEESE_NSA_ILi32EEEEEEaNS5_IJSB_llEEEaSH_NS4_8TiledMMAINS4_8MMA_AtomIJNS4_15SM100_MMA_S8_SSIaaiLi128ELi128ELNS4_4UMMA5MajorE1ELSM_1ELNSL_8SaturateE0EEEEEENS4_6LayoutISC_NS5_IJNSA_ILi0EEESR_SR_EEEEENS5_IJNS4_10UnderscoreESU_SU_EEEEENS4_13SM90_TMA_LOADENS4_14ComposedLayoutINS4_7SwizzleILi3ELi4ELi3EEENS4_18smem_ptr_flag_bitsILi8EEENSQ_INS5_IJSE_NSA_ILi8EEEEEENS5_IJSB_SE_EEEEEEEvNS4_8identityESX_S17_vS18_EENS_8epilogue10collective18CollectiveEpilogueINS1A_23Sm100TmaWarpSpecializedILi2ELi2ELi64ELb0ELb0EEEJSG_NS5_IJNSQ_ISE_SB_EENSQ_INSA_ILi64EEESB_EEEEEaNS5_IJlSB_lEEEaS1J_NS1A_6fusion15FusionCallbacksIS1E_NS1K_17LinearCombinationIaiaiLNS_15FloatRoundStyleE2EEESG_S1I_JEEENS4_5SM1004TMEM4LOAD26SM100_TMEM_LOAD_32dp32b64xESX_NSY_INSZ_ILi2ELi4ELi3EEES12_NSQ_INS5_IJS13_S1G_EEENS5_IJS1G_SB_EEEEEEENS4_39AutoVectorizingCopyWithAssumedAlignmentILi128EEENS4_14SM90_TMA_STOREES1Y_S20_S20_EEEvvEEEEvNT_6ParamsE --------------------------
	.section	.text._ZN7cutlass13device_kernelINS_4gemm6kernel13GemmUniversalIN4cute5tupleIJiiiiEEENS1_10collective13CollectiveMmaINS1_35MainloopSm100TmaUmmaWarpSpecializedILi24ELi2ELi4ENS5_IJNS4_1CILi1EEESB_SB_EEEEENS5_IJNSA_ILi128EEESE_NSA_ILi32EEEEEEaNS5_IJSB_llEEEaSH_NS4_8TiledMMAINS4_8MMA_AtomIJNS4_15SM100_MMA_S8_SSIaaiLi128ELi128ELNS4_4UMMA5MajorE1ELSM_1ELNSL_8SaturateE0EEEEEENS4_6LayoutISC_NS5_IJNSA_ILi0EEESR_SR_EEEEENS5_IJNS4_10UnderscoreESU_SU_EEEEENS4_13SM90_TMA_LOADENS4_14ComposedLayoutINS4_7SwizzleILi3ELi4ELi3EEENS4_18smem_ptr_flag_bitsILi8EEENSQ_INS5_IJSE_NSA_ILi8EEEEEENS5_IJSB_SE_EEEEEEEvNS4_8identityESX_S17_vS18_EENS_8epilogue10collective18CollectiveEpilogueINS1A_23Sm100TmaWarpSpecializedILi2ELi2ELi64ELb0ELb0EEEJSG_NS5_IJNSQ_ISE_SB_EENSQ_INSA_ILi64EEESB_EEEEEaNS5_IJlSB_lEEEaS1J_NS1A_6fusion15FusionCallbacksIS1E_NS1K_17LinearCombinationIaiaiLNS_15FloatRoundStyleE2EEESG_S1I_JEEENS4_5SM1004TMEM4LOAD26SM100_TMEM_LOAD_32dp32b64xESX_NSY_INSZ_ILi2ELi4ELi3EEES12_NSQ_INS5_IJS13_S1G_EEENS5_IJS1G_SB_EEEEEEENS4_39AutoVectorizingCopyWithAssumedAlignmentILi128EEENS4_14SM90_TMA_STOREES1Y_S20_S20_EEEvvEEEEvNT_6ParamsE,"ax",@progbits
	.align	128
.text._ZN7cutlass13device_kernelINS_4gemm6kernel13GemmUniversalIN4cute5tupleIJiiiiEEENS1_10collective13CollectiveMmaINS1_35MainloopSm100TmaUmmaWarpSpecializedILi24ELi2ELi4ENS5_IJNS4_1CILi1EEESB_SB_EEEEENS5_IJNSA_ILi128EEESE_NSA_ILi32EEEEEEaNS5_IJSB_llEEEaSH_NS4_8TiledMMAINS4_8MMA_AtomIJNS4_15SM100_MMA_S8_SSIaaiLi128ELi128ELNS4_4UMMA5MajorE1ELSM_1ELNSL_8SaturateE0EEEEEENS4_6LayoutISC_NS5_IJNSA_ILi0EEESR_SR_EEEEENS5_IJNS4_10UnderscoreESU_SU_EEEEENS4_13SM90_TMA_LOADENS4_14ComposedLayoutINS4_7SwizzleILi3ELi4ELi3EEENS4_18smem_ptr_flag_bitsILi8EEENSQ_INS5_IJSE_NSA_ILi8EEEEEENS5_IJSB_SE_EEEEEEEvNS4_8identityESX_S17_vS18_EENS_8epilogue10collective18CollectiveEpilogueINS1A_23Sm100TmaWarpSpecializedILi2ELi2ELi64ELb0ELb0EEEJSG_NS5_IJNSQ_ISE_SB_EENSQ_INSA_ILi64EEESB_EEEEEaNS5_IJlSB_lEEEaS1J_NS1A_6fusion15FusionCallbacksIS1E_NS1K_17LinearCombinationIaiaiLNS_15FloatRoundStyleE2EEESG_S1I_JEEENS4_5SM1004TMEM4LOAD26SM100_TMEM_LOAD_32dp32b64xESX_NSY_INSZ_ILi2ELi4ELi3EEES12_NSQ_INS5_IJS13_S1G_EEENS5_IJS1G_SB_EEEEEEENS4_39AutoVectorizingCopyWithAssumedAlignmentILi128EEENS4_14SM90_TMA_STOREES1Y_S20_S20_EEEvvEEEEvNT_6ParamsE:
        .type           _ZN7cutlass13device_kernelINS_4gemm6kernel13GemmUniversalIN4cute5tupleIJiiiiEEENS1_10collective13CollectiveMmaINS1_35MainloopSm100TmaUmmaWarpSpecializedILi24ELi2ELi4ENS5_IJNS4_1CILi1EEESB_SB_EEEEENS5_IJNSA_ILi128EEESE_NSA_ILi32EEEEEEaNS5_IJSB_llEEEaSH_NS4_8TiledMMAINS4_8MMA_AtomIJNS4_15SM100_MMA_S8_SSIaaiLi128ELi128ELNS4_4UMMA5MajorE1ELSM_1ELNSL_8SaturateE0EEEEEENS4_6LayoutISC_NS5_IJNSA_ILi0EEESR_SR_EEEEENS5_IJNS4_10UnderscoreESU_SU_EEEEENS4_13SM90_TMA_LOADENS4_14ComposedLayoutINS4_7SwizzleILi3ELi4ELi3EEENS4_18smem_ptr_flag_bitsILi8EEENSQ_INS5_IJSE_NSA_ILi8EEEEEENS5_IJSB_SE_EEEEEEEvNS4_8identityESX_S17_vS18_EENS_8epilogue10collective18CollectiveEpilogueINS1A_23Sm100TmaWarpSpecializedILi2ELi2ELi64ELb0ELb0EEEJSG_NS5_IJNSQ_ISE_SB_EENSQ_INSA_ILi64EEESB_EEEEEaNS5_IJlSB_lEEEaS1J_NS1A_6fusion15FusionCallbacksIS1E_NS1K_17LinearCombinationIaiaiLNS_15FloatRoundStyleE2EEESG_S1I_JEEENS4_5SM1004TMEM4LOAD26SM100_TMEM_LOAD_32dp32b64xESX_NSY_INSZ_ILi2ELi4ELi3EEES12_NSQ_INS5_IJS13_S1G_EEENS5_IJS1G_SB_EEEEEEENS4_39AutoVectorizingCopyWithAssumedAlignmentILi128EEENS4_14SM90_TMA_STOREES1Y_S20_S20_EEEvvEEEEvNT_6ParamsE,@function
        .size           _ZN7cutlass13device_kernelINS_4gemm6kernel13GemmUniversalIN4cute5tupleIJiiiiEEENS1_10collective13CollectiveMmaINS1_35MainloopSm100TmaUmmaWarpSpecializedILi24ELi2ELi4ENS5_IJNS4_1CILi1EEESB_SB_EEEEENS5_IJNSA_ILi128EEESE_NSA_ILi32EEEEEEaNS5_IJSB_llEEEaSH_NS4_8TiledMMAINS4_8MMA_AtomIJNS4_15SM100_MMA_S8_SSIaaiLi128ELi128ELNS4_4UMMA5MajorE1ELSM_1ELNSL_8SaturateE0EEEEEENS4_6LayoutISC_NS5_IJNSA_ILi0EEESR_SR_EEEEENS5_IJNS4_10UnderscoreESU_SU_EEEEENS4_13SM90_TMA_LOADENS4_14ComposedLayoutINS4_7SwizzleILi3ELi4ELi3EEENS4_18smem_ptr_flag_bitsILi8EEENSQ_INS5_IJSE_NSA_ILi8EEEEEENS5_IJSB_SE_EEEEEEEvNS4_8identityESX_S17_vS18_EENS_8epilogue10collective18CollectiveEpilogueINS1A_23Sm100TmaWarpSpecializedILi2ELi2ELi64ELb0ELb0EEEJSG_NS5_IJNSQ_ISE_SB_EENSQ_INSA_ILi64EEESB_EEEEEaNS5_IJlSB_lEEEaS1J_NS1A_6fusion15FusionCallbacksIS1E_NS1K_17LinearCombinationIaiaiLNS_15FloatRoundStyleE2EEESG_S1I_JEEENS4_5SM1004TMEM4LOAD26SM100_TMEM_LOAD_32dp32b64xESX_NSY_INSZ_ILi2ELi4ELi3EEES12_NSQ_INS5_IJS13_S1G_EEENS5_IJS1G_SB_EEEEEEENS4_39AutoVectorizingCopyWithAssumedAlignmentILi128EEENS4_14SM90_TMA_STOREES1Y_S20_S20_EEEvvEEEEvNT_6ParamsE,(.L_x_203 - _ZN7cutlass13device_kernelINS_4gemm6kernel13GemmUniversalIN4cute5tupleIJiiiiEEENS1_10collective13CollectiveMmaINS1_35MainloopSm100TmaUmmaWarpSpecializedILi24ELi2ELi4ENS5_IJNS4_1CILi1EEESB_SB_EEEEENS5_IJNSA_ILi128EEESE_NSA_ILi32EEEEEEaNS5_IJSB_llEEEaSH_NS4_8TiledMMAINS4_8MMA_AtomIJNS4_15SM100_MMA_S8_SSIaaiLi128ELi128ELNS4_4UMMA5MajorE1ELSM_1ELNSL_8SaturateE0EEEEEENS4_6LayoutISC_NS5_IJNSA_ILi0EEESR_SR_EEEEENS5_IJNS4_10UnderscoreESU_SU_EEEEENS4_13SM90_TMA_LOADENS4_14ComposedLayoutINS4_7SwizzleILi3ELi4ELi3EEENS4_18smem_ptr_flag_bitsILi8EEENSQ_INS5_IJSE_NSA_ILi8EEEEEENS5_IJSB_SE_EEEEEEEvNS4_8identityESX_S17_vS18_EENS_8epilogue10collective18CollectiveEpilogueINS1A_23Sm100TmaWarpSpecializedILi2ELi2ELi64ELb0ELb0EEEJSG_NS5_IJNSQ_ISE_SB_EENSQ_INSA_ILi64EEESB_EEEEEaNS5_IJlSB_lEEEaS1J_NS1A_6fusion15FusionCallbacksIS1E_NS1K_17LinearCombinationIaiaiLNS_15FloatRoundStyleE2EEESG_S1I_JEEENS4_5SM1004TMEM4LOAD26SM100_TMEM_LOAD_32dp32b64xESX_NSY_INSZ_ILi2ELi4ELi3EEES12_NSQ_INS5_IJS13_S1G_EEENS5_IJS1G_SB_EEEEEEENS4_39AutoVectorizingCopyWithAssumedAlignmentILi128EEENS4_14SM90_TMA_STOREES1Y_S20_S20_EEEvvEEEEvNT_6ParamsE)
        .other          _ZN7cutlass13device_kernelINS_4gemm6kernel13GemmUniversalIN4cute5tupleIJiiiiEEENS1_10collective13CollectiveMmaINS1_35MainloopSm100TmaUmmaWarpSpecializedILi24ELi2ELi4ENS5_IJNS4_1CILi1EEESB_SB_EEEEENS5_IJNSA_ILi128EEESE_NSA_ILi32EEEEEEaNS5_IJSB_llEEEaSH_NS4_8TiledMMAINS4_8MMA_AtomIJNS4_15SM100_MMA_S8_SSIaaiLi128ELi128ELNS4_4UMMA5MajorE1ELSM_1ELNSL_8SaturateE0EEEEEENS4_6LayoutISC_NS5_IJNSA_ILi0EEESR_SR_EEEEENS5_IJNS4_10UnderscoreESU_SU_EEEEENS4_13SM90_TMA_LOADENS4_14ComposedLayoutINS4_7SwizzleILi3ELi4ELi3EEENS4_18smem_ptr_flag_bitsILi8EEENSQ_INS5_IJSE_NSA_ILi8EEEEEENS5_IJSB_SE_EEEEEEEvNS4_8identityESX_S17_vS18_EENS_8epilogue10collective18CollectiveEpilogueINS1A_23Sm100TmaWarpSpecializedILi2ELi2ELi64ELb0ELb0EEEJSG_NS5_IJNSQ_ISE_SB_EENSQ_INSA_ILi64EEESB_EEEEEaNS5_IJlSB_lEEEaS1J_NS1A_6fusion15FusionCallbacksIS1E_NS1K_17LinearCombinationIaiaiLNS_15FloatRoundStyleE2EEESG_S1I_JEEENS4_5SM1004TMEM4LOAD26SM100_TMEM_LOAD_32dp32b64xESX_NSY_INSZ_ILi2ELi4ELi3EEES12_NSQ_INS5_IJS13_S1G_EEENS5_IJS1G_SB_EEEEEEENS4_39AutoVectorizingCopyWithAssumedAlignmentILi128EEENS4_14SM90_TMA_STOREES1Y_S20_S20_EEEvvEEEEvNT_6ParamsE,@"STO_CUDA_ENTRY STV_DEFAULT"
_ZN7cutlass13device_kernelINS_4gemm6kernel13GemmUniversalIN4cute5tupleIJiiiiEEENS1_10collective13CollectiveMmaINS1_35MainloopSm100TmaUmmaWarpSpecializedILi24ELi2ELi4ENS5_IJNS4_1CILi1EEESB_SB_EEEEENS5_IJNSA_ILi128EEESE_NSA_ILi32EEEEEEaNS5_IJSB_llEEEaSH_NS4_8TiledMMAINS4_8MMA_AtomIJNS4_15SM100_MMA_S8_SSIaaiLi128ELi128ELNS4_4UMMA5MajorE1ELSM_1ELNSL_8SaturateE0EEEEEENS4_6LayoutISC_NS5_IJNSA_ILi0EEESR_SR_EEEEENS5_IJNS4_10UnderscoreESU_SU_EEEEENS4_13SM90_TMA_LOADENS4_14ComposedLayoutINS4_7SwizzleILi3ELi4ELi3EEENS4_18smem_ptr_flag_bitsILi8EEENSQ_INS5_IJSE_NSA_ILi8EEEEEENS5_IJSB_SE_EEEEEEEvNS4_8identityESX_S17_vS18_EENS_8epilogue10collective18CollectiveEpilogueINS1A_23Sm100TmaWarpSpecializedILi2ELi2ELi64ELb0ELb0EEEJSG_NS5_IJNSQ_ISE_SB_EENSQ_INSA_ILi64EEESB_EEEEEaNS5_IJlSB_lEEEaS1J_NS1A_6fusion15FusionCallbacksIS1E_NS1K_17LinearCombinationIaiaiLNS_15FloatRoundStyleE2EEESG_S1I_JEEENS4_5SM1004TMEM4LOAD26SM100_TMEM_LOAD_32dp32b64xESX_NSY_INSZ_ILi2ELi4ELi3EEES12_NSQ_INS5_IJS13_S1G_EEENS5_IJS1G_SB_EEEEEEENS4_39AutoVectorizingCopyWithAssumedAlignmentILi128EEENS4_14SM90_TMA_STOREES1Y_S20_S20_EEEvvEEEEvNT_6ParamsE:
[----:B------:R-:W1:Y:S01]  /*0000*/  LDC R1, c[0x0][0x37c] ;  /* 0x0000df00ff017b82 */ /* 0x000e620000000800 */
[----:B------:R-:W2:Y:S01]  /*0010*/  S2R R167, SR_TID.X ;  /* 0x0000000000a77919 */ /* 0x000ea20000002100 */
[----:B------:R-:W3:Y:S01]  /*0020*/  LDCU.64 UR4, c[0x0][0x890] ;  /* 0x00011200ff0477ac */ /* 0x000ee20008000a00 */
[----:B------:R-:W-:Y:S02]  /*0030*/  PRMT R151, RZ, 0x7610, R151 ;  /* 0x00007610ff977816 */ /* 0x000fe40000000097 */
[----:B------:R-:W-:Y:S01]  /*0040*/  ELECT P5, URZ, PT ;  /* 0x0000000000ff782f */ /* 0x000fe200038a0000 */
[----:B------:R-:W4:Y:S01]  /*0050*/  LDCU.64 UR46, c[0x0][0x358] ;  /* 0x00006b00ff2e77ac */ /* 0x000f220008000a00 */
[----:B---3--:R-:W-:-:S04]  /*0060*/  UISETP.NE.U32.AND UP0, UPT, UR4, URZ, UPT ;  /* 0x000000ff0400728c */ /* 0x008fc8000bf05070 */
[----:B------:R-:W-:Y:S01]  /*0070*/  UISETP.NE.AND.EX UP0, UPT, UR5, URZ, UPT, UP0 ;  /* 0x000000ff0500728c */ /* 0x000fe2000bf05300 */
[----:B--2---:R-:W-:-:S05]  /*0080*/  SHF.R.U32.HI R154, RZ, 0x5, R167 ;  /* 0x00000005ff9a7819 */ /* 0x004fca00000116a7 */
[----:B------:R-:W2:Y:S02]  /*0090*/  SHFL.IDX PT, R0, R154, RZ, 0x1f ;  /* 0x00001fff9a007589 */ /* 0x000ea400000e0000 */
[----:B--2---:R-:W-:Y:S01]  /*00a0*/  R2UR UR8, R0 ;  /* 0x00000000000872ca */ /* 0x004fe200000e0000 */
[----:B-1--4-:R-:W-:-:S14]  /*00b0*/  BRA.U UP0, `(.L_x_0) ;  /* 0x00000001002c7547 */ /* 0x012fdc000b800000 */
[----:B------:R-:W1:Y:S02]  /*00c0*/  LDCU.64 UR6, c[0x0][0x888] ;  /* 0x00011100ff0677ac */ /* 0x000e640008000a00 */
[----:B-1----:R-:W-:-:S04]  /*00d0*/  UISETP.NE.U32.AND UP0, UPT, UR6, URZ, UPT ;  /* 0x000000ff0600728c */ /* 0x002fc8000bf05070 */
[----:B------:R-:W-:-:S09]  /*00e0*/  UISETP.NE.AND.EX UP0, UPT, UR7, URZ, UPT, UP0 ;  /* 0x000000ff0700728c */ /* 0x000fd2000bf05300 */
[----:B------:R-:W-:Y:S05]  /*00f0*/  BRA.U !UP0, `(.L_x_1) ;  /* 0x0000000108107547 */ /* 0x000fea000b800000 */
[----:B------:R-:W1:Y:S02]  /*0100*/  LDC.64 R82, c[0x0][0x888] ;  /* 0x00022200ff527b82 */ /* 0x000e640000000a00 */
[----:B-1----:R1:W5:Y:S01]  /*0110*/  LDG.E R82, desc[UR46][R82.64] ;  /* 0x0000002e52527981 */ /* 0x002362000c1e1900 */
[----:B------:R-:W-:Y:S01]  /*0120*/  HFMA2 R151, -RZ, RZ, 0, 5.9604644775390625e-08 ;  /* 0x00000001ff977431 */ /* 0x000fe200000001ff */
[----:B------:R-:W-:Y:S05]  /*0130*/  BRA `(.L_x_0) ;  /* 0x00000000000c7947 */ /* 0x000fea0003800000 */
.L_x_1:
[----:B------:R-:W1:Y:S01]  /*0140*/  LDCU UR6, c[0x0][0x880] ;  /* 0x00011000ff0677ac */ /* 0x000e620008000800 */
[----:B------:R-:W-:Y:S01]  /*0150*/  HFMA2 R151, -RZ, RZ, 0, 5.9604644775390625e-08 ;  /* 0x00000001ff977431 */ /* 0x000fe200000001ff */
[----:B-1----:R-:W-:-:S07]  /*0160*/  MOV R82, UR6 ;  /* 0x0000000600527c02 */ /* 0x002fce0008000f00 */
.L_x_0:
[----:B------:R-:W2:Y:S02]  /*0170*/  LDCU.64 UR6, c[0x0][0x8b0] ;  /* 0x00011600ff0677ac */ /* 0x000ea40008000a00 */
[----:B--2---:R-:W-:-:S04]  /*0180*/  UISETP.NE.U32.AND UP0, UPT, UR6, URZ, UPT ;  /* 0x000000ff0600728c */ /* 0x004fc8000bf05070 */
[----:B------:R-:W-:-:S09]  /*0190*/  UISETP.NE.AND.EX UP0, UPT, UR7, URZ, UPT, UP0 ;  /* 0x000000ff0700728c */ /* 0x000fd2000bf05300 */
[----:B------:R-:W-:Y:S05]  /*01a0*/  BRA.U UP0, `(.L_x_2) ;  /* 0x0000000100247547 */ /* 0x000fea000b800000 */
[----:B------:R-:W2:Y:S02]  /*01b0*/  LDCU.64 UR6, c[0x0][0x8a8] ;  /* 0x00011500ff0677ac */ /* 0x000ea40008000a00 */
[----:B--2---:R-:W-:-:S04]  /*01c0*/  UISETP.NE.U32.AND UP0, UPT, UR6, URZ, UPT ;  /* 0x000000ff0600728c */ /* 0x004fc8000bf05070 */
[----:B------:R-:W-:-:S09]  /*01d0*/  UISETP.NE.AND.EX UP0, UPT, UR7, URZ, UPT, UP0 ;  /* 0x000000ff0700728c */ /* 0x000fd2000bf05300 */
[----:B------:R-:W-:Y:S05]  /*01e0*/  BRA.U !UP0, `(.L_x_3) ;  /* 0x00000001080c7547 */ /* 0x000fea000b800000 */
[----:B------:R-:W2:Y:S02]  /*01f0*/  LDC.64 R78, c[0x0][0x8a8] ;  /* 0x00022a00ff4e7b82 */ /* 0x000ea40000000a00 */
[----:B--2---:R2:W5:Y:S01]  /*0200*/  LDG.E R78, desc[UR46][R78.64] ;  /* 0x0000002e4e4e7981 */ /* 0x004562000c1e1900 */
[----:B------:R-:W-:Y:S05]  /*0210*/  BRA `(.L_x_2) ;  /* 0x0000000000087947 */ /* 0x000fea0003800000 */
.L_x_3:
[----:B------:R-:W2:Y:S02]  /*0220*/  LDCU UR6, c[0x0][0x8a0] ;  /* 0x00011400ff0677ac */ /* 0x000ea40008000800 */
[----:B--2---:R-:W-:Y:S02]  /*0230*/  MOV R78, UR6 ;  /* 0x00000006004e7c02 */ /* 0x004fe40008000f00 */
.L_x_2:
[----:B------:R-:W-:Y:S01]  /*0240*/  IMAD.U32 R0, RZ, RZ, UR8 ;  /* 0x00000008ff007e24 */ /* 0x000fe2000f8e00ff */
[----:B------:R-:W-:Y:S04]  /*0250*/  BSSY.RECONVERGENT B0, `(.L_x_4) ;  /* 0x000000c000007945 */ /* 0x000fe80003800200 */
[C---:B------:R-:W-:Y:S02]  /*0260*/  ISETP.NE.OR P1, PT, R0.reuse, 0x1, !P5 ;  /* 0x000000010000780c */ /* 0x040fe40006f25670 */
[----:B------:R-:W-:-:S11]  /*0270*/  ISETP.NE.OR P0, PT, R0, 0x3, !P5 ;  /* 0x000000030000780c */ /* 0x000fd60006f05670 */
[----:B------:R-:W-:Y:S05]  /*0280*/  @P1 BRA `(.L_x_5) ;  /* 0x0000000000201947 */ /* 0x000fea0003800000 */
[----:B------:R-:W3:Y:S02]  /*0290*/  LDCU.64 UR6, c[0x0][0x348] ;  /* 0x00006900ff0677ac */ /* 0x000ee40008000a00 */
[----:B---3--:R-:W-:Y:S02]  /*02a0*/  UIADD3 UR10, UP1, UPT, UR6, 0x80, URZ ;  /* 0x00000080060a7890 */ /* 0x008fe4000ff3e0ff */
[----:B------:R-:W-:Y:S02]  /*02b0*/  UIADD3 UR6, UP0, UPT, UR6, 0x180, URZ ;  /* 0x0000018006067890 */ /* 0x000fe4000ff1e0ff */
[----:B------:R-:W-:Y:S02]  /*02c0*/  UIADD3.X UR11, UPT, UPT, URZ, UR7, URZ, UP1, !UPT ;  /* 0x00000007ff0b7290 */ /* 0x000fe40008ffe4ff */
[----:B------:R-:W-:-:S07]  /*02d0*/  UIADD3.X UR7, UPT, UPT, URZ, UR7, URZ, UP0, !UPT ;  /* 0x00000007ff077290 */ /* 0x000fce00087fe4ff */
[----:B------:R3:W-:Y:S02]  /*02e0*/  UTMACCTL.PF [UR10] ;  /* 0x000000000a0079b9 */ /* 0x0007e40008040000 */
[----:B------:R3:W-:Y:S02]  /*02f0*/  UTMACCTL.PF [UR6] ;  /* 0x00000000060079b9 */ /* 0x0007e40008040000 */
[----:B---3--:R-:W-:Y:S01]  /*0300*/  NOP ;  /* 0x0000000000007918 */ /* 0x008fe20000000000 */
.L_x_5:
[----:B------:R-:W-:Y:S05]  /*0310*/  BSYNC.RECONVERGENT B0 ;  /* 0x0000000000007941 */ /* 0x000fea0003800200 */
.L_x_4:
[----:B------:R-:W-:Y:S04]  /*0320*/  BSSY.RECONVERGENT B0, `(.L_x_6) ;  /* 0x000000a000007945 */ /* 0x000fe80003800200 */
        /* <DEDUP_REMOVED lines=9> */
.L_x_7:
[----:B------:R-:W-:Y:S05]  /*03c0*/  BSYNC.RECONVERGENT B0 ;  /* 0x0000000000007941 */ /* 0x000fea0003800200 */
.L_x_6:
[----:B------:R-:W3:Y:S01]  /*03d0*/  LDCU.64 UR6, c[0x0][0x888] ;  /* 0x00011100ff0677ac */ /* 0x000ee20008000a00 */
[----:B------:R-:W-:Y:S02]  /*03e0*/  UISETP.EQ.U32.AND UP1, UPT, UR4, URZ, UPT ;  /* 0x000000ff0400728c */ /* 0x000fe4000bf22070 */
[----:B------:R-:W-:Y:S02]  /*03f0*/  UPLOP3.LUT UP2, UPT, UPT, UPT, UPT, 0x80, 0x8 ;  /* 0x000000000008789c */ /* 0x000fe40003f4f070 */
[----:B---3--:R-:W-:-:S04]  /*0400*/  UISETP.NE.U32.AND UP0, UPT, UR6, URZ, UPT ;  /* 0x000000ff0600728c */ /* 0x008fc8000bf05070 */
[----:B------:R-:W-:-:S04]  /*0410*/  UISETP.NE.AND.EX UP0, UPT, UR7, URZ, UPT, UP0 ;  /* 0x000000ff0700728c */ /* 0x000fc8000bf05300 */
[----:B------:R-:W-:-:S04]  /*0420*/  UISETP.EQ.OR.EX UP3, UPT, UR5, URZ, !UP0, UP1 ;  /* 0x000000ff0500728c */ /* 0x000fc8000c762710 */
[----:B------:R-:W-:-:S05]  /*0430*/  UP2UR UR50, UPR, URZ, 0x8 ;  /* 0x00000008ff327883 */ /* 0x000fca0008000000 */
[----:B------:R-:W-:Y:S07]  /*0440*/  BRA.U !UP3, `(.L_x_8) ;  /* 0x000000010b207547 */ /* 0x000fee000b800000 */
[----:B-----5:R-:W-:Y:S01]  /*0450*/  R2UR UR6, R82 ;  /* 0x00000000520672ca */ /* 0x020fe200000e0000 */
[----:B------:R-:W-:Y:S02]  /*0460*/  UISETP.NE.U32.AND UP2, UPT, UR4, URZ, UPT ;  /* 0x000000ff0400728c */ /* 0x000fe4000bf45070 */
[----:B------:R-:W-:Y:S02]  /*0470*/  USEL UR4, URZ, 0xffffffff, UP0 ;  /* 0xffffffffff047887 */ /* 0x000fe40008000000 */
[----:B------:R-:W-:-:S08]  /*0480*/  UISETP.NE.AND.EX UP2, UPT, UR5, URZ, UPT, UP2 ;  /* 0x000000ff0500728c */ /* 0x000fd0000bf45320 */
[----:B------:R-:W-:-:S04]  /*0490*/  UISETP.NE.AND UP1, UPT, UR6, URZ, UPT ;  /* 0x000000ff0600728c */ /* 0x000fc8000bf25270 */
[----:B------:R-:W-:-:S04]  /*04a0*/  @!UP2 USEL UR4, URZ, 0xffffffff, UP1 ;  /* 0xffffffffff04a887 */ /* 0x000fc80008800000 */
[----:B------:R-:W-:-:S04]  /*04b0*/  ULOP3.LUT UR4, UR4, 0x1, URZ, 0xc0, !UPT ;  /* 0x0000000104047892 */ /* 0x000fc8000f8ec0ff */
[----:B------:R-:W-:-:S11]  /*04c0*/  UISETP.NE.U32.AND UP2, UPT, UR4, 0x1, UPT ;  /* 0x000000010400788c */ /* 0x000fd6000bf45070 */
.L_x_8:
[----:B------:R-:W3:Y:S01]  /*04d0*/  SHFL.IDX PT, R2, R154, RZ, 0x1f ;  /* 0x00001fff9a027589 */ /* 0x000ee200000e0000 */
[----:B------:R-:W-:-:S04]  /*04e0*/  UISETP.NE.AND UP1, UPT, UR8, 0x2, UPT ;  /* 0x000000020800788c */ /* 0x000fc8000bf25270 */
[----:B------:R-:W-:Y:S01]  /*04f0*/  USEL UR6, URZ, 0x1, UP1 ;  /* 0x00000001ff067887 */ /* 0x000fe20008800000 */
[----:B---3--:R-:W-:-:S13]  /*0500*/  ISETP.NE.AND P0, PT, R2, RZ, PT ;  /* 0x000000ff0200720c */ /* 0x008fda0003f05270 */
[----:B------:R-:W-:Y:S05]  /*0510*/  @P0 BRA `(.L_x_9) ;  /* 0x0000000000f40947 */ /* 0x000fea0003800000 */
[----:B------:R-:W-:Y:S01]  /*0520*/  ELECT P0, URZ, PT ;  /* 0x0000000000ff782f */ /* 0x000fe20003800000 */
[----:B------:R-:W-:-:S12]  /*0530*/  BSSY.RECONVERGENT B0, `(.L_x_9) ;  /* 0x000003b000007945 */ /* 0x000fd80003800200 */
[----:B------:R-:W-:Y:S05]  /*0540*/  @!P0 BRA `(.L_x_10) ;  /* 0x0000000000e48947 */ /* 0x000fea0003800000 */
[----:B------:R-:W3:Y:S01]  /*0550*/  S2UR UR5, SR_CgaCtaId ;  /* 0x00000000000579c3 */ /* 0x000ee20000008800 */
[----:B------:R-:W-:Y:S01]  /*0560*/  UMOV UR7, 0x400 ;  /* 0x0000040000077882 */ /* 0x000fe20000000000 */
[----:B------:R-:W-:Y:S02]  /*0570*/  UMOV UR4, 0x1 ;  /* 0x0000000100047882 */ /* 0x000fe40000000000 */
[----:B------:R-:W-:-:S04]  /*0580*/  UIADD3 UR10, UPT, UPT, -UR4, 0x100000, URZ ;  /* 0x00100000040a7890 */ /* 0x000fc8000fffe1ff */
[----:B------:R-:W-:Y:S02]  /*0590*/  USHF.L.U32 UR11, UR10, 0xb, URZ ;  /* 0x0000000b0a0b7899 */ /* 0x000fe400080006ff */
[----:B------:R-:W-:Y:S02]  /*05a0*/  USHF.L.U32 UR10, UR10, 0x1, URZ ;  /* 0x000000010a0a7899 */ /* 0x000fe400080006ff */
[----:B---3--:R-:W-:Y:S01]  /*05b0*/  ULEA UR5, UR5, UR7, 0x18 ;  /* 0x0000000705057291 */ /* 0x008fe2000f8ec0ff */
[----:B------:R-:W3:Y:S11]  /*05c0*/  FENCE.VIEW.ASYNC.S ;  /* 0x00000000000073c6 */ /* 0x000ef60000000000 */
[----:B---3--:R3:W4:Y:S01]  /*05d0*/  SYNCS.EXCH.64 URZ, [UR5], UR10 ;  /* 0x0000000a05ff75b2 */ /* 0x0087220008000100 */
[----:B------:R3:W1:Y:S01]  /*05e0*/  SYNCS.EXCH.64 URZ, [UR5+0xc0], UR10 ;  /* 0x0000c00a05ff75b2 */ /* 0x0006620008000100 */
        /* <DEDUP_REMOVED lines=45> */
[----:B------:R3:W1:Y:S02]  /*08c0*/  SYNCS.EXCH.64 URZ, [UR5+0x178], UR10 ;  /* 0x0001780a05ff75b2 */ /* 0x0006640008000100 */
[----:B---34-:R-:W-:Y:S01]  /*08d0*/  NOP ;  /* 0x0000000000007918 */ /* 0x018fe20000000000 */
.L_x_10:
[----:B------:R-:W-:Y:S05]  /*08e0*/  BSYNC.RECONVERGENT B0 ;  /* 0x0000000000007941 */ /* 0x000fea0003800200 */
.L_x_9:
[----:B------:R-:W3:Y:S01]  /*08f0*/  SHFL.IDX PT, R2, R154, RZ, 0x1f ;  /* 0x00001fff9a027589 */ /* 0x000ee200000e0000 */
[----:B------:R-:W-:Y:S01]  /*0900*/  NOP ;  /* 0x0000000000007918 */ /* 0x000fe20000000000 */
[----:B---3--:R-:W-:-:S13]  /*0910*/  ISETP.NE.AND P0, PT, R2, 0x1, PT ;  /* 0x000000010200780c */ /* 0x008fda0003f05270 */
[----:B------:R-:W-:Y:S05]  /*0920*/  @P0 BRA `(.L_x_11) ;  /* 0x0000000000480947 */ /* 0x000fea0003800000 */
[----:B------:R-:W3:Y:S01]  /*0930*/  S2UR UR7, SR_CgaCtaId ;  /* 0x00000000000779c3 */ /* 0x000ee20000008800 */
[----:B------:R-:W-:Y:S01]  /*0940*/  UMOV UR9, 0x400 ;  /* 0x0000040000097882 */ /* 0x000fe20000000000 */
[----:B------:R-:W-:Y:S01]  /*0950*/  UMOV UR5, 0x20 ;  /* 0x0000002000057882 */ /* 0x000fe20000000000 */
[----:B------:R-:W-:Y:S01]  /*0960*/  UMOV UR4, 0x80 ;  /* 0x0000008000047882 */ /* 0x000fe20000000000 */
[----:B------:R-:W-:-:S04]  /*0970*/  UIADD3 UR10, UPT, UPT, -UR5, 0x100000, URZ ;  /* 0x00100000050a7890 */ /* 0x000fc8000fffe1ff */
[----:B------:R-:W-:Y:S02]  /*0980*/  USHF.L.U32 UR11, UR10, 0xb, URZ ;  /* 0x0000000b0a0b7899 */ /* 0x000fe400080006ff */
[----:B------:R-:W-:Y:S02]  /*0990*/  USHF.L.U32 UR10, UR10, 0x1, URZ ;  /* 0x000000010a0a7899 */ /* 0x000fe400080006ff */
[----:B------:R-:W-:-:S04]  /*09a0*/  UIADD3 UR4, UPT, UPT, -UR4, 0x100000, URZ ;  /* 0x0010000004047890 */ /* 0x000fc8000fffe1ff */
[----:B------:R-:W-:Y:S02]  /*09b0*/  USHF.L.U32 UR5, UR4, 0xb, URZ ;  /* 0x0000000b04057899 */ /* 0x000fe400080006ff */
[----:B------:R-:W-:Y:S01]  /*09c0*/  USHF.L.U32 UR4, UR4, 0x1, URZ ;  /* 0x0000000104047899 */ /* 0x000fe200080006ff */
[----:B------:R-:W-:Y:S01]  /*09d0*/  ELECT P0, URZ, PT ;  /* 0x0000000000ff782f */ /* 0x000fe20003800000 */
[----:B---3--:R-:W-:Y:S01]  /*09e0*/  ULEA UR7, UR7, UR9, 0x18 ;  /* 0x0000000907077291 */ /* 0x008fe2000f8ec0ff */
[----:B------:R-:W3:Y:S11]  /*09f0*/  FENCE.VIEW.ASYNC.S ;  /* 0x00000000000073c6 */ /* 0x000ef60000000000 */
[----:B---3--:R3:W4:Y:S01]  /*0a00*/  SYNCS.EXCH.64 URZ, [UR7+0x180], UR10 ;  /* 0x0001800a07ff75b2 */ /* 0x0087220008000100 */
[----:B------:R3:W1:Y:S01]  /*0a10*/  SYNCS.EXCH.64 URZ, [UR7+0x190], UR4 ;  /* 0x0001900407ff75b2 */ /* 0x0006620008000100 */
[----:B------:R3:W1:Y:S01]  /*0a20*/  SYNCS.EXCH.64 URZ, [UR7+0x188], UR10 ;  /* 0x0001880a07ff75b2 */ /* 0x0006620008000100 */
[----:B------:R3:W1:Y:S01]  /*0a30*/  SYNCS.EXCH.64 URZ, [UR7+0x198], UR4 ;  /* 0x0001980407ff75b2 */ /* 0x0006620008000100 */
[----:B------:R-:W-:Y:S01]  /*0a40*/  NOP ;  /* 0x0000000000007918 */ /* 0x000fe20000000000 */
.L_x_11:
[----:B------:R-:W2:Y:S01]  /*0a50*/  SHFL.IDX PT, R2, R154, RZ, 0x1f ;  /* 0x00001fff9a027589 */ /* 0x000ea200000e0000 */
[----:B------:R-:W-:Y:S01]  /*0a60*/  NOP ;  /* 0x0000000000007918 */ /* 0x000fe20000000000 */
[----:B--2---:R-:W-:-:S13]  /*0a70*/  ISETP.NE.AND P0, PT, R2, 0x3, PT ;  /* 0x000000030200780c */ /* 0x004fda0003f05270 */
[----:B------:R-:W-:Y:S05]  /*0a80*/  @P0 BRA `(.L_x_12) ;  /* 0x0000000000300947 */ /* 0x000fea0003800000 */
[----:B---3--:R-:W2:Y:S01]  /*0a90*/  S2UR UR5, SR_CgaCtaId ;  /* 0x00000000000579c3 */ /* 0x008ea20000008800 */
[----:B------:R-:W-:Y:S01]  /*0aa0*/  UMOV UR7, 0x400 ;  /* 0x0000040000077882 */ /* 0x000fe20000000000 */
[----:B------:R-:W-:Y:S01]  /*0ab0*/  UMOV UR4, 0x20 ;  /* 0x0000002000047882 */ /* 0x000fe20000000000 */
[----:B------:R-:W-:Y:S01]  /*0ac0*/  ELECT P0, URZ, PT ;  /* 0x0000000000ff782f */ /* 0x000fe20003800000 */
[----:B------:R-:W-:-:S04]  /*0ad0*/  UIADD3 UR10, UPT, UPT, -UR4, 0x100000, URZ ;  /* 0x00100000040a7890 */ /* 0x000fc8000fffe1ff */
[----:B------:R-:W-:Y:S02]  /*0ae0*/  USHF.L.U32 UR11, UR10, 0xb, URZ ;  /* 0x0000000b0a0b7899 */ /* 0x000fe400080006ff */
[----:B------:R-:W-:Y:S02]  /*0af0*/  USHF.L.U32 UR10, UR10, 0x1, URZ ;  /* 0x000000010a0a7899 */ /* 0x000fe400080006ff */
[----:B--2---:R-:W-:Y:S01]  /*0b00*/  ULEA UR5, UR5, UR7, 0x18 ;  /* 0x0000000705057291 */ /* 0x004fe2000f8ec0ff */
[----:B------:R-:W2:Y:S11]  /*0b10*/  FENCE.VIEW.ASYNC.S ;  /* 0x00000000000073c6 */ /* 0x000eb60000000000 */
[----:B--2---:R2:W3:Y:S01]  /*0b20*/  SYNCS.EXCH.64 URZ, [UR5+0x1a0], UR10 ;  /* 0x0001a00a05ff75b2 */ /* 0x0044e20008000100 */
[----:B------:R2:W1:Y:S01]  /*0b30*/  SYNCS.EXCH.64 URZ, [UR5+0x1a8], UR10 ;  /* 0x0001a80a05ff75b2 */ /* 0x0004620008000100 */
[----:B------:R-:W-:Y:S01]  /*0b40*/  NOP ;  /* 0x0000000000007918 */ /* 0x000fe20000000000 */
.L_x_12:
[----:B------:R-:W4:Y:S01]  /*0b50*/  SHFL.IDX PT, R2, R154, RZ, 0x1f ;  /* 0x00001fff9a027589 */ /* 0x000f2200000e0000 */
[----:B------:R-:W-:Y:S01]  /*0b60*/  NOP ;  /* 0x0000000000007918 */ /* 0x000fe20000000000 */
[----:B----4-:R-:W-:-:S13]  /*0b70*/  ISETP.NE.AND P0, PT, R2, 0x4, PT ;  /* 0x000000040200780c */ /* 0x010fda0003f05270 */
[----:B------:R-:W-:Y:S05]  /*0b80*/  @P0 BRA `(.L_x_13) ;  /* 0x00000000004c0947 */ /* 0x000fea0003800000 */
[----:B--23--:R-:W2:Y:S01]  /*0b90*/  S2UR UR5, SR_CgaCtaId ;  /* 0x00000000000579c3 */ /* 0x00cea20000008800 */
[----:B------:R-:W-:Y:S01]  /*0ba0*/  UMOV UR9, 0x100 ;  /* 0x0000010000097882 */ /* 0x000fe20000000000 */
[----:B------:R-:W-:Y:S01]  /*0bb0*/  UMOV UR7, 0x400 ;  /* 0x0000040000077882 */ /* 0x000fe20000000000 */
[----:B------:R-:W-:Y:S01]  /*0bc0*/  USEL UR9, UR9, 0xe0, UP2 ;  /* 0x000000e009097887 */ /* 0x000fe20009000000 */
[----:B------:R-:W-:Y:S01]  /*0bd0*/  UMOV UR4, 0x1 ;  /* 0x0000000100047882 */ /* 0x000fe20000000000 */
[----:B------:R-:W-:Y:S01]  /*0be0*/  ELECT P0, URZ, PT ;  /* 0x0000000000ff782f */ /* 0x000fe20003800000 */
[----:B------:R-:W-:-:S04]  /*0bf0*/  UIADD3 UR10, UPT, UPT, -UR4, 0x100000, URZ ;  /* 0x00100000040a7890 */ /* 0x000fc8000fffe1ff */
[----:B------:R-:W-:Y:S02]  /*0c00*/  USHF.L.U32 UR11, UR10, 0xb, URZ ;  /* 0x0000000b0a0b7899 */ /* 0x000fe400080006ff */
[----:B------:R-:W-:Y:S02]  /*0c10*/  USHF.L.U32 UR10, UR10, 0x1, URZ ;  /* 0x000000010a0a7899 */ /* 0x000fe400080006ff */
[----:B------:R-:W-:-:S04]  /*0c20*/  UIADD3 UR12, UPT, UPT, -UR9, 0x100000, URZ ;  /* 0x00100000090c7890 */ /* 0x000fc8000fffe1ff */
[----:B------:R-:W-:Y:S02]  /*0c30*/  USHF.L.U32 UR13, UR12, 0xb, URZ ;  /* 0x0000000b0c0d7899 */ /* 0x000fe400080006ff */
[----:B------:R-:W-:Y:S02]  /*0c40*/  USHF.L.U32 UR12, UR12, 0x1, URZ ;  /* 0x000000010c0c7899 */ /* 0x000fe400080006ff */
[----:B--2---:R-:W-:Y:S01]  /*0c50*/  ULEA UR5, UR5, UR7, 0x18 ;  /* 0x0000000705057291 */ /* 0x004fe2000f8ec0ff */
[----:B------:R-:W2:Y:S11]  /*0c60*/  FENCE.VIEW.ASYNC.S ;  /* 0x00000000000073c6 */ /* 0x000eb60000000000 */
[----:B--2---:R4:W2:Y:S01]  /*0c70*/  SYNCS.EXCH.64 URZ, [UR5+0x1b0], UR10 ;  /* 0x0001b00a05ff75b2 */ /* 0x0048a20008000100 */
[----:B------:R4:W3:Y:S01]  /*0c80*/  SYNCS.EXCH.64 URZ, [UR5+0x1c0], UR12 ;  /* 0x0001c00c05ff75b2 */ /* 0x0008e20008000100 */
[----:B------:R4:W1:Y:S01]  /*0c90*/  SYNCS.EXCH.64 URZ, [UR5+0x1b8], UR10 ;  /* 0x0001b80a05ff75b2 */ /* 0x0008620008000100 */
[----:B------:R4:W1:Y:S02]  /*0ca0*/  SYNCS.EXCH.64 URZ, [UR5+0x1c8], UR12 ;  /* 0x0001c80c05ff75b2 */ /* 0x0008640008000100 */
[----:B----4-:R-:W-:Y:S01]  /*0cb0*/  NOP ;  /* 0x0000000000007918 */ /* 0x010fe20000000000 */
.L_x_13:
[----:B------:R-:W4:Y:S01]  /*0cc0*/  SHFL.IDX PT, R2, R154, RZ, 0x1f ;  /* 0x00001fff9a027589 */ /* 0x000f2200000e0000 */
[----:B------:R-:W-:Y:S01]  /*0cd0*/  NOP ;  /* 0x0000000000007918 */ /* 0x000fe20000000000 */
[----:B----4-:R-:W-:-:S13]  /*0ce0*/  ISETP.NE.AND P0, PT, R2, 0x5, PT ;  /* 0x000000050200780c */ /* 0x010fda0003f05270 */
[----:B------:R-:W-:Y:S05]  /*0cf0*/  @P0 BRA `(.L_x_14) ;  /* 0x0000000000580947 */ /* 0x000fea0003800000 */
[----:B---3--:R-:W3:Y:S01]  /*0d00*/  S2UR UR7, SR_CgaCtaId ;  /* 0x00000000000779c3 */ /* 0x008ee20000008800 */
[----:B------:R-:W-:Y:S01]  /*0d10*/  UMOV UR9, 0x400 ;  /* 0x0000040000097882 */ /* 0x000fe20000000000 */
[----:B--2---:R-:W-:Y:S01]  /*0d20*/  UMOV UR5, 0x1 ;  /* 0x0000000100057882 */ /* 0x004fe20000000000 */
        /* <DEDUP_REMOVED lines=9> */
[----:B------:R-:W2:Y:S11]  /*0dc0*/  FENCE.VIEW.ASYNC.S ;  /* 0x00000000000073c6 */ /* 0x000eb60000000000 */
[----:B--2---:R4:W2:Y:S01]  /*0dd0*/  SYNCS.EXCH.64 URZ, [UR7+0x1d0], UR10 ;  /* 0x0001d00a07ff75b2 */ /* 0x0048a20008000100 */
[----:B------:R4:W3:Y:S01]  /*0de0*/  SYNCS.EXCH.64 URZ, [UR7+0x1f0], UR4 ;  /* 0x0001f00407ff75b2 */ /* 0x0008e20008000100 */
[----:B------:R4:W1:Y:S01]  /*0df0*/  SYNCS.EXCH.64 URZ, [UR7+0x1d8], UR10 ;  /* 0x0001d80a07ff75b2 */ /* 0x0008620008000100 */
[----:B------:R4:W1:Y:S01]  /*0e00*/  SYNCS.EXCH.64 URZ, [UR7+0x1f8], UR4 ;  /* 0x0001f80407ff75b2 */ /* 0x0008620008000100 */
[----:B------:R4:W1:Y:S01]  /*0e10*/  SYNCS.EXCH.64 URZ, [UR7+0x1e0], UR10 ;  /* 0x0001e00a07ff75b2 */ /* 0x0008620008000100 */
[----:B------:R4:W1:Y:S01]  /*0e20*/  SYNCS.EXCH.64 URZ, [UR7+0x200], UR4 ;  /* 0x0002000407ff75b2 */ /* 0x0008620008000100 */
[----:B------:R4:W1:Y:S01]  /*0e30*/  SYNCS.EXCH.64 URZ, [UR7+0x1e8], UR10 ;  /* 0x0001e80a07ff75b2 */ /* 0x0008620008000100 */
[----:B------:R4:W1:Y:S02]  /*0e40*/  SYNCS.EXCH.64 URZ, [UR7+0x208], UR4 ;  /* 0x0002080407ff75b2 */ /* 0x0008640008000100 */
[----:B----4-:R-:W-:Y:S01]  /*0e50*/  NOP ;  /* 0x0000000000007918 */ /* 0x010fe20000000000 */
.L_x_14:
[----:B------:R-:W4:Y:S01]  /*0e60*/  SHFL.IDX PT, R2, R154, RZ, 0x1f ;  /* 0x00001fff9a027589 */ /* 0x000f2200000e0000 */
[----:B------:R-:W-:Y:S01]  /*0e70*/  NOP ;  /* 0x0000000000007918 */ /* 0x000fe20000000000 */
[----:B----4-:R-:W-:-:S13]  /*0e80*/  ISETP.NE.AND P0, PT, R2, 0x3, PT ;  /* 0x000000030200780c */ /* 0x010fda0003f05270 */
[----:B------:R-:W-:Y:S05]  /*0e90*/  @P0 BRA `(.L_x_15) ;  /* 0x0000000000380947 */ /* 0x000fea0003800000 */
[----:B--23--:R-:W2:Y:S01]  /*0ea0*/  S2UR UR5, SR_CgaCtaId ;  /* 0x00000000000579c3 */ /* 0x00cea20000008800 */
        /* <DEDUP_REMOVED lines=13> */
.L_x_15:
[----:B--23--:R-:W2:Y:S01]  /*0f80*/  S2UR UR5, SR_CTAID.X ;  /* 0x00000000000579c3 */ /* 0x00cea20000002500 */
[----:B------:R-:W-:-:S05]  /*0f90*/  CS2R.32 R152, SR_CgaSize ;  /* 0x0000000000987805 */ /* 0x000fca0000008a00 */
[----:B------:R-:W-:-:S05]  /*0fa0*/  IMAD R152, R152, -0xa0, RZ ;  /* 0xffffff6098987824 */ /* 0x000fca00078e02ff */
[----:B------:R-:W-:-:S14]  /*0fb0*/  R2UR UR9, R152 ;  /* 0x00000000980972ca */ /* 0x000fdc00000e0000 */
[----:B------:R-:W3:Y:S01]  /*0fc0*/  LDCU UR9, c[0x0][UR9+0x2b0] ;  /* 0x00005600090977ac */ /* 0x000ee20008000800 */
[----:B------:R-:W-:Y:S01]  /*0fd0*/  NOP ;  /* 0x0000000000007918 */ /* 0x000fe20000000000 */
[----:B------:R-:W-:-:S05]  /*0fe0*/  CS2R.32 R152, SR_CgaSize ;  /* 0x0000000000987805 */ /* 0x000fca0000008a00 */
[----:B------:R-:W-:-:S05]  /*0ff0*/  IMAD R152, R152, -0xa0, RZ ;  /* 0xffffff6098987824 */ /* 0x000fca00078e02ff */
[----:B------:R-:W-:-:S14]  /*1000*/  R2UR UR7, R152 ;  /* 0x00000000980772ca */ /* 0x000fdc00000e0000 */
[----:B------:R-:W4:Y:S01]  /*1010*/  LDCU UR7, c[0x0][UR7+0x2b4] ;  /* 0x00005680070777ac */ /* 0x000f220008000800 */
[----:B------:R-:W1:Y:S08]  /*1020*/  S2UR UR4, SR_CTAID.Y ;  /* 0x00000000000479c3 */ /* 0x000e700000002600 */
[----:B------:R-:W4:Y:S01]  /*1030*/  LDC R9, c[0x0][0xb24] ;  /* 0x0002c900ff097b82 */ /* 0x000f220000000800 */
[----:B--2---:R-:W-:-:S02]  /*1040*/  I2FP.F32.U32 R4, UR5 ;  /* 0x0000000500047c45 */ /* 0x004fc40008201000 */
[----:B------:R-:W-:-:S05]  /*1050*/  CS2R.32 R5, SR_CgaSize ;  /* 0x0000000000057805 */ /* 0x000fca0000008a00 */
[----:B------:R-:W-:-:S06]  /*1060*/  IMAD R5, R5, -0xa0, RZ ;  /* 0xffffff6005057824 */ /* 0x000fcc00078e02ff */
[----:B------:R-:W2:Y:S01]  /*1070*/  LDC R5, c[0x0][R5+0x2a0] ;  /* 0x0000a80005057b82 */ /* 0x000ea20000000800 */
[----:B------:R-:W-:Y:S01]  /*1080*/  MOV R21, UR5 ;  /* 0x0000000500157c02 */ /* 0x000fe20008000f00 */
[----:B---3--:R-:W-:Y:S01]  /*1090*/  FMUL R4, R4, UR9 ;  /* 0x0000000904047c20 */ /* 0x008fe20008400000 */
[----:B-1----:R-:W-:Y:S02]  /*10a0*/  I2FP.F32.U32 R2, UR4 ;  /* 0x0000000400027c45 */ /* 0x002fe40008201000 */
[----:B------:R-:W-:-:S05]  /*10b0*/  CS2R.32 R3, SR_CgaSize ;  /* 0x0000000000037805 */ /* 0x000fca0000008a00 */
[----:B------:R-:W-:-:S06]  /*10c0*/  IMAD R3, R3, -0xa0, RZ ;  /* 0xffffff6003037824 */ /* 0x000fcc00078e02ff */
[----:B------:R-:W1:Y:S01]  /*10d0*/  LDC R3, c[0x0][R3+0x2a4] ;  /* 0x0000a90003037b82 */ /* 0x000e620000000800 */
[----:B------:R-:W3:Y:S01]  /*10e0*/  F2I.U32.TRUNC.NTZ R152, R4 ;  /* 0x0000000400987305 */ /* 0x000ee2000020f000 */
[----:B------:R-:W-:Y:S01]  /*10f0*/  MOV R20, UR4 ;  /* 0x0000000400147c02 */ /* 0x000fe20008000f00 */
[----:B----4-:R-:W-:-:S05]  /*1100*/  FMUL R2, R2, UR7 ;  /* 0x0000000702027c20 */ /* 0x010fca0008400000 */
[----:B------:R-:W-:Y:S01]  /*1110*/  BAR.SYNC.DEFER_BLOCKING 0x0 ;  /* 0x0000000000007b1d */ /* 0x000fe20000010000 */
[----:B------:R-:W-:-:S05]  /*1120*/  ISETP.GE.AND P0, PT, R9, 0x1, PT ;  /* 0x000000010900780c */ /* 0x000fca0003f06270 */
[----:B------:R-:W4:Y:S02]  /*1130*/  F2I.U32.TRUNC.NTZ R150, R2 ;  /* 0x0000000200967305 */ /* 0x000f24000020f000 */
[----:B------:R-:W1:Y:S01]  /*1140*/  S2UR UR36, SR_CTAID.Z ;  /* 0x00000000002479c3 */ /* 0x000e620000002700 */
[----:B---3--:R-:W-:-:S05]  /*1150*/  IADD3 R152, PT, PT, -R152, RZ, RZ ;  /* 0x000000ff98987210 */ /* 0x008fca0007ffe1ff */
[----:B--2---:R-:W-:Y:S01]  /*1160*/  IMAD R152, R5, R152, UR5 ;  /* 0x0000000505987e24 */ /* 0x004fe2000f8e0298 */
[----:B----4-:R-:W-:-:S05]  /*1170*/  IADD3 R150, PT, PT, -R150, RZ, RZ ;  /* 0x000000ff96967210 */ /* 0x010fca0007ffe1ff */
[----:B-1----:R-:W-:Y:S01]  /*1180*/  IMAD R150, R3, R150, UR4 ;  /* 0x0000000403967e24 */ /* 0x002fe2000f8e0296 */
[----:B------:R-:W-:Y:S06]  /*1190*/  @!P0 BRA `(.L_x_16) ;  /* 0x0000000000b88947 */ /* 0x000fec0003800000 */
[----:B------:R-:W1:Y:S01]  /*11a0*/  LDC.64 R4, c[0x0][0xb18] ;  /* 0x0002c600ff047b82 */ /* 0x000e620000000a00 */
[----:B------:R-:W-:-:S07]  /*11b0*/  ISETP.NE.AND P0, PT, R9, 0x1, PT ;  /* 0x000000010900780c */ /* 0x000fce0003f05270 */
[----:B------:R-:W2:Y:S08]  /*11c0*/  LDC R10, c[0x0][0xb0c] ;  /* 0x0002c300ff0a7b82 */ /* 0x000eb00000000800 */
[----:B------:R-:W3:Y:S08]  /*11d0*/  LDC R11, c[0x0][0x370] ;  /* 0x0000dc00ff0b7b82 */ /* 0x000ef00000000800 */
[----:B------:R-:W4:Y:S01]  /*11e0*/  LDC R12, c[0x0][0x374] ;  /* 0x0000dd00ff0c7b82 */ /* 0x000f220000000800 */
[----:B-1----:R-:W-:-:S07]  /*11f0*/  ISETP.NE.AND P1, PT, R4, 0x1, PT ;  /* 0x000000010400780c */ /* 0x002fce0003f25270 */
[----:B------:R-:W3:Y:S01]  /*1200*/  LDC.64 R6, c[0x0][0xb10] ;  /* 0x0002c400ff067b82 */ /* 0x000ee20000000a00 */
[----:B--2---:R-:W-:-:S07]  /*1210*/  ISETP.NE.AND P2, PT, R10, 0x1, PT ;  /* 0x000000010a00780c */ /* 0x004fce0003f45270 */
[----:B------:R-:W1:Y:S08]  /*1220*/  LDC R8, c[0x0][0xb20] ;  /* 0x0002c800ff087b82 */ /* 0x000e700000000800 */
[----:B------:R-:W2:Y:S01]  /*1230*/  LDC.64 R2, c[0x0][0xb28] ;  /* 0x0002ca00ff027b82 */ /* 0x000ea20000000a00 */
[----:B----4-:R-:W-:-:S04]  /*1240*/  IMAD.HI.U32 R13, R12, R5, RZ ;  /* 0x000000050c0d7227 */ /* 0x010fc800078e00ff */
[----:B------:R-:W-:-:S04]  /*1250*/  IMAD.HI.U32 R5, R20, R5, RZ ;  /* 0x0000000514057227 */ /* 0x000fc800078e00ff */
[----:B---3--:R-:W-:-:S04]  /*1260*/  IMAD.HI.U32 R14, R11, R6, RZ ;  /* 0x000000060b0e7227 */ /* 0x008fc800078e00ff */
[C---:B------:R-:W-:Y:S01]  /*1270*/  IMAD.HI.U32 R16, R21.reuse, R6, RZ ;  /* 0x0000000615107227 */ /* 0x040fe200078e00ff */
[-C--:B------:R-:W-:Y:S02]  /*1280*/  @P2 SHF.R.U32.HI R11, RZ, R7.reuse, R14 ;  /* 0x00000007ff0b2219 */ /* 0x080fe4000001160e */
[-C--:B-1----:R-:W-:Y:S02]  /*1290*/  @P1 SHF.R.U32.HI R12, RZ, R8.reuse, R13 ;  /* 0x00000008ff0c1219 */ /* 0x082fe4000001160d */
[----:B------:R-:W-:Y:S02]  /*12a0*/  SHF.R.U32.HI R5, RZ, R8, R5 ;  /* 0x00000008ff057219 */ /* 0x000fe40000011605 */
[----:B------:R-:W-:Y:S02]  /*12b0*/  SHF.R.U32.HI R16, RZ, R7, R16 ;  /* 0x00000007ff107219 */ /* 0x000fe40000011610 */
[----:B------:R-:W-:Y:S01]  /*12c0*/  SEL R5, R20, R5, !P1 ;  /* 0x0000000514057207 */ /* 0x000fe20004800000 */
[----:B--2---:R-:W-:Y:S01]  /*12d0*/  IMAD.HI.U32 R14, R12, R2, RZ ;  /* 0x000000020c0e7227 */ /* 0x004fe200078e00ff */
[----:B------:R-:W-:-:S02]  /*12e0*/  SEL R7, R21, R16, !P2 ;  /* 0x0000001015077207 */ /* 0x000fc40005000000 */
[----:B------:R-:W-:Y:S01]  /*12f0*/  IADD3 R13, PT, PT, -R5, RZ, RZ ;  /* 0x000000ff050d7210 */ /* 0x000fe20007ffe1ff */
[----:B------:R-:W-:Y:S01]  /*1300*/  IMAD.HI.U32 R6, R11, R2, RZ ;  /* 0x000000020b067227 */ /* 0x000fe200078e00ff */
[----:B------:R-:W-:-:S03]  /*1310*/  @P0 SHF.R.U32.HI R12, RZ, R3, R14 ;  /* 0x00000003ff0c0219 */ /* 0x000fc6000001160e */
[----:B------:R-:W-:Y:S01]  /*1320*/  IMAD R13, R4, R13, R20 ;  /* 0x0000000d040d7224 */ /* 0x000fe200078e0214 */
[----:B------:R-:W-:Y:S01]  /*1330*/  @P0 SHF.R.U32.HI R11, RZ, R3, R6 ;  /* 0x00000003ff0b0219 */ /* 0x000fe20000011606 */
[----:B------:R-:W-:-:S04]  /*1340*/  IMAD R12, R12, R9, RZ ;  /* 0x000000090c0c7224 */ /* 0x000fc800078e02ff */
[----:B------:R-:W-:Y:S01]  /*1350*/  IMAD R6, R11, R9, RZ ;  /* 0x000000090b067224 */ /* 0x000fe200078e02ff */
[----:B------:R-:W-:-:S04]  /*1360*/  ISETP.GE.AND P1, PT, R5, R12, PT ;  /* 0x0000000c0500720c */ /* 0x000fc80003f26270 */
[----:B------:R-:W-:Y:S01]  /*1370*/  ISETP.GE.OR P1, PT, R7, R6, P1 ;  /* 0x000000060700720c */ /* 0x000fe20000f26670 */
[----:B------:R-:W-:-:S05]  /*1380*/  IMAD.HI.U32 R6, R5, R2, RZ ;  /* 0x0000000205067227 */ /* 0x000fca00078e00ff */
[----:B------:R-:W-:-:S04]  /*1390*/  SHF.R.U32.HI R6, RZ, R3, R6 ;  /* 0x00000003ff067219 */ /* 0x000fc80000011606 */
[----:B------:R-:W-:-:S03]  /*13a0*/  SEL R6, R5, R6, !P0 ;  /* 0x0000000605067207 */ /* 0x000fc60004000000 */
[----:B------:R-:W-:Y:S01]  /*13b0*/  @!P1 IMAD.HI.U32 R8, R7, R2, RZ ;  /* 0x0000000207089227 */ /* 0x000fe200078e00ff */
[----:B------:R-:W-:-:S04]  /*13c0*/  IADD3 R2, PT, PT, -R6, RZ, RZ ;  /* 0x000000ff06027210 */ /* 0x000fc80007ffe1ff */
[----:B------:R-:W-:Y:S01]  /*13d0*/  @!P1 SHF.R.U32.HI R8, RZ, R3, R8 ;  /* 0x00000003ff089219 */ /* 0x000fe20000011608 */
[----:B------:R-:W-:-:S03]  /*13e0*/  IMAD R2, R9, R2, R5 ;  /* 0x0000000209027224 */ /* 0x000fc600078e0205 */
[----:B------:R-:W-:-:S05]  /*13f0*/  @!P1 SEL R3, R7, R8, !P0 ;  /* 0x0000000807039207 */ /* 0x000fca0004000000 */
[--C-:B------:R-:W-:Y:S02]  /*1400*/  @!P1 IMAD.IADD R6, R6, 0x1, -R3.reuse ;  /* 0x0000000106069824 */ /* 0x100fe400078e0a03 */
[----:B------:R-:W-:Y:S01]  /*1410*/  @!P1 IMAD R3, R2, R11, R3 ;  /* 0x0000000b02039224 */ /* 0x000fe200078e0203 */
[----:B------:R-:W-:Y:S01]  /*1420*/  IADD3 R2, PT, PT, -R7, RZ, RZ ;  /* 0x000000ff07027210 */ /* 0x000fe20007ffe1ff */
[----:B------:R-:W-:Y:S02]  /*1430*/  @!P1 IMAD R5, R6, R9, R7 ;  /* 0x0000000906059224 */ /* 0x000fe400078e0207 */
[----:B------:R-:W-:Y:S02]  /*1440*/  @!P1 IMAD.MOV.U32 R7, RZ, RZ, R3 ;  /* 0x000000ffff079224 */ /* 0x000fe400078e0003 */
[----:B------:R-:W-:Y:S02]  /*1450*/  IMAD R2, R10, R2, R21 ;  /* 0x000000020a027224 */ /* 0x000fe400078e0215 */
[----:B------:R-:W-:-:S02]  /*1460*/  IMAD R20, R5, R4, R13 ;  /* 0x0000000405147224 */ /* 0x000fc400078e020d */
[----:B------:R-:W-:Y:S02]  /*1470*/  IMAD R21, R7, R10, R2 ;  /* 0x0000000a07157224 */ /* 0x000fe400078e0202 */
.L_x_16:
[----:B------:R-:W1:Y:S01]  /*1480*/  LDCU UR4, c[0x0][0xb30] ;  /* 0x00016600ff0477ac */ /* 0x000e620008000800 */
[----:B------:R-:W2:Y:S08]  /*1490*/  S2UR UR37, SR_CgaCtaId ;  /* 0x00000000002579c3 */ /* 0x000eb00000008800 */
[----:B------:R-:W3:Y:S01]  /*14a0*/  LDC R72, c[0x0][0xb24] ;  /* 0x0002c900ff487b82 */ /* 0x000ee20000000800 */
[----:B-1----:R-:W-:-:S09]  /*14b0*/  UISETP.NE.AND UP1, UPT, UR4, 0x1, UPT ;  /* 0x000000010400788c */ /* 0x002fd2000bf25270 */
[----:B--2---:R-:W-:Y:S05]  /*14c0*/  BRA.U UP1, `(.L_x_17) ;  /* 0x0000000101407547 */ /* 0x004fea000b800000 */
[----:B------:R-:W1:Y:S08]  /*14d0*/  LDC.64 R4, c[0x0][0xb10] ;  /* 0x0002c400ff047b82 */ /* 0x000e700000000a00 */
[----:B------:R-:W2:Y:S08]  /*14e0*/  LDC.64 R2, c[0x0][0xb18] ;  /* 0x0002c600ff027b82 */ /* 0x000eb00000000a00 */
[----:B------:R-:W4:Y:S08]  /*14f0*/  LDC R6, c[0x0][0xb20] ;  /* 0x0002c800ff067b82 */ /* 0x000f300000000800 */
[----:B------:R-:W3:Y:S01]  /*1500*/  LDC R8, c[0x0][0xb0c] ;  /* 0x0002c300ff087b82 */ /* 0x000ee20000000800 */
[----:B-1----:R-:W-:-:S05]  /*1510*/  IMAD.HI.U32 R4, R21, R4, RZ ;  /* 0x0000000415047227 */ /* 0x002fca00078e00ff */
[----:B------:R-:W-:Y:S01]  /*1520*/  SHF.R.U32.HI R4, RZ, R5, R4 ;  /* 0x00000005ff047219 */ /* 0x000fe20000011604 */
[----:B--2---:R-:W-:Y:S01]  /*1530*/  IMAD.HI.U32 R3, R20, R3, RZ ;  /* 0x0000000314037227 */ /* 0x004fe200078e00ff */
[----:B------:R-:W-:-:S04]  /*1540*/  ISETP.NE.AND P0, PT, R2, 0x1, PT ;  /* 0x000000010200780c */ /* 0x000fc80003f05270 */
[----:B----4-:R-:W-:-:S04]  /*1550*/  SHF.R.U32.HI R3, RZ, R6, R3 ;  /* 0x00000006ff037219 */ /* 0x010fc80000011603 */
[----:B------:R-:W-:Y:S02]  /*1560*/  SEL R3, R20, R3, !P0 ;  /* 0x0000000314037207 */ /* 0x000fe40004000000 */
[----:B---3--:R-:W-:-:S04]  /*1570*/  ISETP.NE.AND P1, PT, R8, 0x1, PT ;  /* 0x000000010800780c */ /* 0x008fc80003f25270 */
[----:B------:R-:W-:-:S05]  /*1580*/  SEL R4, R21, R4, !P1 ;  /* 0x0000000415047207 */ /* 0x000fca0004800000 */
[----:B------:R-:W-:Y:S02]  /*1590*/  IMAD.IADD R5, R3, 0x1, -R4 ;  /* 0x0000000103057824 */ /* 0x000fe400078e0a04 */
[----:B------:R-:W-:Y:S02]  /*15a0*/  IMAD.IADD R3, R4, 0x1, -R3 ;  /* 0x0000000104037824 */ /* 0x000fe400078e0a03 */
[----:B------:R-:W-:Y:S02]  /*15b0*/  IMAD R21, R5, R8, R21 ;  /* 0x0000000805157224 */ /* 0x000fe400078e0215 */
[----:B------:R-:W-:-:S07]  /*15c0*/  IMAD R20, R3, R2, R20 ;  /* 0x0000000203147224 */ /* 0x000fce00078e0214 */
.L_x_17:
[----:B------:R-:W-:Y:S01]  /*15d0*/  BAR.SYNC.DEFER_BLOCKING 0x0 ;  /* 0x0000000000007b1d */ /* 0x000fe20000010000 */
[----:B------:R-:W-:Y:S01]  /*15e0*/  UISETP.NE.AND UP1, UPT, UR8, 0x2, UPT ;  /* 0x000000020800788c */ /* 0x000fe2000bf25270 */
[----:B------:R-:W-:Y:S02]  /*15f0*/  ISETP.NE.OR P5, PT, R0, 0x2, !P5 ;  /* 0x000000020000780c */ /* 0x000fe40006fa5670 */
[----:B------:R-:W-:-:S06]  /*1600*/  LOP3.LUT R2, R167, 0x1f, RZ, 0xc0, !PT ;  /* 0x0000001fa7027812 */ /* 0x000fcc00078ec0ff */
[----:B------:R-:W-:Y:S05]  /*1610*/  BRA.U UP1, `(.L_x_18) ;  /* 0x0000001d01287547 */ /* 0x000fea000b800000 */
[----:B------:R-:W1:Y:S01]  /*1620*/  LDCU UR13, c[0x0][0x38c] ;  /* 0x00007180ff0d77ac */ /* 0x000e620008000800 */
[----:B------:R-:W2:Y:S01]  /*1630*/  LDC R9, c[0x0][0x370] ;  /* 0x0000dc00ff097b82 */ /* 0x000ea20000000800 */
[----:B------:R-:W-:Y:S01]  /*1640*/  PLOP3.LUT P1, PT, PT, PT, UP2, 0x80, 0x8 ;  /* 0x000000000008781c */ /* 0x000fe20003f2f028 */
[----:B------:R-:W-:Y:S01]  /*1650*/  HFMA2 R12, -RZ, RZ, 0, 0 ;  /* 0x00000000ff0c7431 */ /* 0x000fe200000001ff */
[----:B------:R-:W-:Y:S01]  /*1660*/  ISETP.EQ.OR P4, PT, R2, RZ, P5 ;  /* 0x000000ff0200720c */ /* 0x000fe20002f82670 */
[----:B------:R-:W-:Y:S01]  /*1670*/  IMAD.MOV.U32 R15, RZ, RZ, 0x1 ;  /* 0x00000001ff0f7424 */ /* 0x000fe200078e00ff */
[----:B------:R-:W-:Y:S01]  /*1680*/  PLOP3.LUT P1, PT, P1, PT, PT, 0x8, 0x80 ;  /* 0x000000000080781c */ /* 0x000fe20000f2e170 */
[----:B------:R-:W-:Y:S01]  /*1690*/  IMAD.MOV.U32 R14, RZ, RZ, RZ ;  /* 0x000000ffff0e7224 */ /* 0x000fe200078e00ff */
[----:B------:R-:W-:Y:S01]  /*16a0*/  MOV R8, 0x1 ;  /* 0x0000000100087802 */ /* 0x000fe20000000f00 */
[----:B------:R-:W4:Y:S01]  /*16b0*/  LDC R0, c[0x0][0x374] ;  /* 0x0000dd00ff007b82 */ /* 0x000f220000000800 */
[----:B------:R-:W-:Y:S01]  /*16c0*/  IMAD.MOV.U32 R10, RZ, RZ, RZ ;  /* 0x000000ffff0a7224 */ /* 0x000fe200078e00ff */
[----:B------:R-:W2:Y:S01]  /*16d0*/  LDCU.64 UR22, c[0x0][0x348] ;  /* 0x00006900ff1677ac */ /* 0x000ea20008000a00 */
[----:B------:R-:W-:Y:S01]  /*16e0*/  UMOV UR6, URZ ;  /* 0x000000ff00067c82 */ /* 0x000fe20008000000 */
[----:B-1----:R-:W-:-:S04]  /*16f0*/  UIADD3 UR5, UPT, UPT, UR13, 0x1f, URZ ;  /* 0x0000001f0d057890 */ /* 0x002fc8000fffe0ff */
[----:B------:R-:W-:-:S04]  /*1700*/  USHF.R.S32.HI UR4, URZ, 0x1f, UR5 ;  /* 0x0000001fff047899 */ /* 0x000fc80008011405 */
[----:B------:R-:W-:-:S04]  /*1710*/  ULEA.HI UR4, UR4, UR5, URZ, 0x5 ;  /* 0x0000000504047291 */ /* 0x000fc8000f8f28ff */
[----:B------:R-:W-:Y:S02]  /*1720*/  USHF.R.S32.HI UR15, URZ, 0x5, UR4 ;  /* 0x00000005ff0f7899 */ /* 0x000fe40008011404 */
[----:B------:R-:W-:Y:S02]  /*1730*/  UIADD3 UR4, UPT, UPT, UR13, -0x1, URZ ;  /* 0xffffffff0d047890 */ /* 0x000fe4000fffe0ff */
[----:B------:R-:W-:Y:S02]  /*1740*/  UISETP.LT.U32.AND UP0, UPT, UR15, 0x18, UPT ;  /* 0x000000180f00788c */ /* 0x000fe4000bf01070 */
[----:B------:R-:W-:Y:S02]  /*1750*/  UISETP.GE.U32.AND UP1, UPT, UR4, -0x3f, UPT ;  /* 0xffffffc10400788c */ /* 0x000fe4000bf26070 */
[----:B------:R-:W-:Y:S02]  /*1760*/  USEL UR14, UR15, 0x18, UP0 ;  /* 0x000000180f0e7887 */ /* 0x000fe40008000000 */
[----:B------:R-:W-:-:S02]  /*1770*/  UIADD3 UR13, UPT, UPT, UR13, 0x3e, URZ ;  /* 0x0000003e0d0d7890 */ /* 0x000fc4000fffe0ff */
[----:B------:R-:W-:Y:S02]  /*1780*/  UIADD3 UR5, UPT, UPT, UR14, -0x1, URZ ;  /* 0xffffffff0e057890 */ /* 0x000fe4000fffe0ff */
[----:B------:R-:W-:-:S03]  /*1790*/  UIADD3 UR7, UPT, UPT, UR15, -UR14, URZ ;  /* 0x8000000e0f077290 */ /* 0x000fc6000fffe0ff */
[----:B------:R-:W-:-:S04]  /*17a0*/  @UP1 UIADD3 UR5, UPT, UPT, UR14, URZ, URZ ;  /* 0x000000ff0e051290 */ /* 0x000fc8000fffe0ff */
[----:B--2---:R-:W-:-:S12]  /*17b0*/  UIADD3 UR5, UPT, UPT, UR5, 0x1, URZ ;  /* 0x0000000105057890 */ /* 0x004fd8000fffe0ff */
.L_x_36:
[----:B------:R-:W-:Y:S01]  /*17c0*/  UISETP.NE.AND UP0, UPT, UR37, URZ, UPT ;  /* 0x000000ff2500728c */ /* 0x000fe2000bf05270 */
[----:B------:R-:W1:Y:S08]  /*17d0*/  S2UR UR37, SR_CgaCtaId ;  /* 0x00000000002579c3 */ /* 0x000e700000008800 */
[----:B------:R-:W-:Y:S05]  /*17e0*/  BRA.U UP0, `(.L_x_19) ;  /* 0x0000000100347547 */ /* 0x000fea000b800000 */
[----:B------:R-:W2:Y:S01]  /*17f0*/  S2R R2, SR_CgaCtaId ;  /* 0x0000000000027919 */ /* 0x000ea20000008800 */
[----:B------:R-:W-:-:S04]  /*1800*/  MOV R3, 0x400 ;  /* 0x0000040000037802 */ /* 0x000fc80000000f00 */
[----:B--2---:R-:W-:Y:S02]  /*1810*/  LEA R3, R2, R3, 0x18 ;  /* 0x0000000302037211 */ /* 0x004fe400078ec0ff */
[----:B------:R-:W-:-:S03]  /*1820*/  SHF.L.U32 R2, R8, 0x1f, RZ ;  /* 0x0000001f08027819 */ /* 0x000fc600000006ff */
[----:B------:R-:W-:-:S04]  /*1830*/  IMAD R3, R10, 0x8, R3 ;  /* 0x000000080a037824 */ /* 0x000fc800078e0203 */
[----:B------:R-:W2:Y:S02]  /*1840*/  SYNCS.PHASECHK.TRANS64.TRYWAIT P0, [R3+URZ+0x220], R2 ;  /* 0x00022002030075a7 */ /* 0x000ea400080011ff */
[----:B--2---:R-:W-:Y:S05]  /*1850*/  @!P0 BRA `(.L_x_20) ;  /* 0x0000007400c88947 */ /* 0x004fea0003800000 */
.L_x_126:
[----:B------:R-:W-:Y:S01]  /*1860*/  VIADD R10, R10, 0x1 ;  /* 0x000000010a0a7836 */ /* 0x000fe20000000000 */
[----:B------:R2:W-:Y:S04]  /*1870*/  SYNCS.ARRIVE.TRANS64.A1T0 RZ, [R3+URZ+0x210], RZ ;  /* 0x000210ff03ff79a7 */ /* 0x0005e800081000ff */
[----:B------:R-:W-:-:S04]  /*1880*/  ISETP.NE.AND P0, PT, R10, 0x2, PT ;  /* 0x000000020a00780c */ /* 0x000fc80003f05270 */
[----:B------:R-:W-:Y:S02]  /*1890*/  SEL R10, R10, RZ, P0 ;  /* 0x000000ff0a0a7207 */ /* 0x000fe40000000000 */
[----:B--2---:R-:W-:-:S04]  /*18a0*/  SEL R3, RZ, 0x1, P0 ;  /* 0x00000001ff037807 */ /* 0x004fc80000000000 */
[----:B------:R-:W-:-:S07]  /*18b0*/  LOP3.LUT R8, R8, R3, RZ, 0x3c, !PT ;  /* 0x0000000308087212 */ /* 0x000fce00078e3cff */
.L_x_19:
[----:B------:R-:W-:Y:S01]  /*18c0*/  UMOV UR4, 0x400 ;  /* 0x0000040000047882 */ /* 0x000fe20000000000 */
[----:B------:R-:W-:Y:S01]  /*18d0*/  SHF.L.U32 R2, R15, 0x1f, RZ ;  /* 0x0000001f0f027819 */ /* 0x000fe200000006ff */
[----:B-1----:R-:W-:Y:S01]  /*18e0*/  ULEA UR4, UR37, UR4, 0x18 ;  /* 0x0000000425047291 */ /* 0x002fe2000f8ec0ff */
[----:B------:R-:W-:Y:S01]  /*18f0*/  R2UR UR34, R21 ;  /* 0x00000000152272ca */ /* 0x000fe200000e0000 */
[----:B------:R-:W-:Y:S01]  /*1900*/  UISETP.GE.U32.AND UP0, UPT, UR13, 0x3f, UPT ;  /* 0x0000003f0d00788c */ /* 0x000fe2000bf06070 */
[----:B------:R-:W-:Y:S01]  /*1910*/  R2UR UR10, R20 ;  /* 0x00000000140a72ca */ /* 0x000fe200000e0000 */
[----:B------:R-:W-:Y:S01]  /*1920*/  ULEA UR8, UR6, UR4, 0x3 ;  /* 0x0000000406087291 */ /* 0x000fe2000f8e18ff */
[----:B------:R-:W-:-:S08]  /*1930*/  UMOV UR24, URZ ;  /* 0x000000ff00187c82 */ /* 0x000fd00008000000 */
[----:B------:R1:W2:Y:S01]  /*1940*/  SYNCS.PHASECHK.TRANS64.TRYWAIT P0, [UR8+0xc0], R2 ;  /* 0x0000c002ff0075a7 */ /* 0x0002a20008001108 */
[----:B------:R-:W-:Y:S02]  /*1950*/  USHF.L.U32 UR34, UR34, 0x7, URZ ;  /* 0x0000000722227899 */ /* 0x000fe400080006ff */
[----:B------:R-:W-:Y:S01]  /*1960*/  USHF.L.U32 UR10, UR10, 0x7, URZ ;  /* 0x000000070a0a7899 */ /* 0x000fe200080006ff */
[----:B------:R-:W-:Y:S11]  /*1970*/  BRA.U !UP0, `(.L_x_21) ;  /* 0x0000000108a47547 */ /* 0x000ff6000b800000 */
[----:B------:R-:W-:Y:S01]  /*1980*/  UMOV UR16, URZ ;  /* 0x000000ff00107c82 */ /* 0x000fe20008000000 */
[----:B------:R-:W-:-:S05]  /*1990*/  UMOV UR17, UR6 ;  /* 0x0000000600117c82 */ /* 0x000fca0008000000 */
.L_x_26:
[----:B-1----:R-:W-:Y:S01]  /*19a0*/  ULEA UR33, UR17, UR4, 0x3 ;  /* 0x0000000411217291 */ /* 0x002fe2000f8e18ff */
[----:B--2---:R-:W-:Y:S01]  /*19b0*/  @!P5 MOV R3, 0x2000 ;  /* 0x000020000003d802 */ /* 0x004fe20000000f00 */
[----:B--2---:R-:W-:Y:S10]  /*19c0*/  @P0 BRA `(.L_x_22) ;  /* 0x00000000000c0947 */ /* 0x004ff40003800000 */
[----:B------:R-:W-:-:S04]  /*19d0*/  SHF.L.U32 R5, R15, 0x1f, RZ ;  /* 0x0000001f0f057819 */ /* 0x000fc800000006ff */
[----:B------:R-:W2:Y:S02]  /*19e0*/  SYNCS.PHASECHK.TRANS64.TRYWAIT P0, [UR33+0xc0], R5 ;  /* 0x0000c005ff0075a7 */ /* 0x000ea40008001121 */
[----:B--2---:R-:W-:Y:S05]  /*19f0*/  @!P0 BRA `(.L_x_23) ;  /* 0x0000007400748947 */ /* 0x004fea0003800000 */
.L_x_22:
[----:B------:R2:W-:Y:S01]  /*1a00*/  @!P5 SYNCS.ARRIVE.TRANS64 RZ, [UR33], R3 ;  /* 0x00000003ffffd9a7 */ /* 0x0005e20008000021 */
[----:B------:R-:W-:Y:S04]  /*1a10*/  BSSY.RECONVERGENT B0, `(.L_x_24) ;  /* 0x0000003000007945 */ /* 0x000fe80003800200 */
[----:B------:R-:W-:Y:S05]  /*1a20*/  @P4 BRA `(.L_x_25) ;  /* 0x0000000000044947 */ /* 0x000fea0003800000 */
[----:B------:R-:W-:Y:S05]  /*1a30*/  BPT.TRAP 0x1 ;  /* 0x000000040000795c */ /* 0x000fea0000300000 */
.L_x_25:
[----:B------:R-:W-:Y:S05]  /*1a40*/  BSYNC.RECONVERGENT B0 ;  /* 0x0000000000007941 */ /* 0x000fea0003800200 */
.L_x_24:
[----:B------:R-:W-:Y:S02]  /*1a50*/  UIADD3 UR6, UPT, UPT, UR17, 0x1, URZ ;  /* 0x0000000111067890 */ /* 0x000fe4000fffe0ff */
[----:B------:R-:W-:Y:S02]  /*1a60*/  UIADD3 UR26, UP1, UPT, UR22, 0x80, URZ ;  /* 0x00000080161a7890 */ /* 0x000fe4000ff3e0ff */
[----:B------:R-:W-:Y:S02]  /*1a70*/  UISETP.NE.AND UP0, UPT, UR6, 0x18, UPT ;  /* 0x000000180600788c */ /* 0x000fe4000bf05270 */
[----:B------:R-:W-:Y:S02]  /*1a80*/  USHF.L.U32 UR35, UR16, 0x5, URZ ;  /* 0x0000000510237899 */ /* 0x000fe400080006ff */
[----:B------:R-:W-:Y:S02]  /*1a90*/  USEL UR9, URZ, 0x1, UP0 ;  /* 0x00000001ff097887 */ /* 0x000fe40008000000 */
[----:B------:R-:W-:-:S02]  /*1aa0*/  USEL UR6, UR6, URZ, UP0 ;  /* 0x000000ff06067287 */ /* 0x000fc40008000000 */
[----:B------:R-:W-:Y:S02]  /*1ab0*/  UIADD3 UR20, UP0, UPT, UR22, 0x180, URZ ;  /* 0x0000018016147890 */ /* 0x000fe4000ff1e0ff */
[----:B------:R-:W-:Y:S01]  /*1ac0*/  ULEA UR8, UR6, UR4, 0x3 ;  /* 0x0000000406087291 */ /* 0x000fe2000f8e18ff */
[----:B------:R-:W-:Y:S01]  /*1ad0*/  LOP3.LUT R15, R15, UR9, RZ, 0x3c, !PT ;  /* 0x000000090f0f7c12 */ /* 0x000fe2000f8e3cff */
[----:B------:R-:W-:Y:S02]  /*1ae0*/  UIADD3.X UR27, UPT, UPT, URZ, UR23, URZ, UP1, !UPT ;  /* 0x00000017ff1b7290 */ /* 0x000fe40008ffe4ff */
[----:B------:R-:W-:Y:S01]  /*1af0*/  UIADD3.X UR21, UPT, UPT, URZ, UR23, URZ, UP0, !UPT ;  /* 0x00000017ff157290 */ /* 0x000fe200087fe4ff */
[----:B-1----:R-:W-:Y:S01]  /*1b00*/  SHF.L.U32 R2, R15, 0x1f, RZ ;  /* 0x0000001f0f027819 */ /* 0x002fe200000006ff */
[----:B------:R-:W-:Y:S01]  /*1b10*/  UMOV UR18, 0x0 ;  /* 0x0000000000127882 */ /* 0x000fe20000000000 */
[----:B------:R-:W-:Y:S01]  /*1b20*/  UMOV UR19, 0x10000000 ;  /* 0x1000000000137882 */ /* 0x000fe20000000000 */
[----:B------:R-:W-:Y:S01]  /*1b30*/  UMOV UR12, UR36 ;  /* 0x00000024000c7c82 */ /* 0x000fe20008000000 */
[----:B------:R1:W1:Y:S01]  /*1b40*/  SYNCS.PHASECHK.TRANS64.TRYWAIT P0, [UR8+0xc0], R2 ;  /* 0x0000c002ff0075a7 */ /* 0x0002620008001108 */
[----:B------:R-:W-:Y:S01]  /*1b50*/  ULEA UR8, UR17, UR4, 0xc ;  /* 0x0000000411087291 */ /* 0x000fe2000f8e60ff */
[----:B------:R-:W-:Y:S01]  /*1b60*/  UMOV UR9, UR33 ;  /* 0x0000002100097c82 */ /* 0x000fe20008000000 */
[----:B------:R-:W-:-:S02]  /*1b70*/  UMOV UR11, UR35 ;  /* 0x00000023000b7c82 */ /* 0x000fc40008000000 */
[----:B------:R-:W-:Y:S02]  /*1b80*/  UIADD3 UR32, UPT, UPT, UR8, 0x8600, URZ ;  /* 0x0000860008207890 */ /* 0x000fe4000fffe0ff */
[----:B------:R-:W-:Y:S02]  /*1b90*/  UIADD3 UR8, UPT, UPT, UR8, 0x20600, URZ ;  /* 0x0002060008087890 */ /* 0x000fe4000fffe0ff */
[----:B------:R-:W-:Y:S01]  /*1ba0*/  UIADD3 UR16, UPT, UPT, UR16, 0x1, URZ ;  /* 0x0000000110107890 */ /* 0x000fe2000fffe0ff */
[----:B------:R-:W-:Y:S01]  /*1bb0*/  UMOV UR24, UR5 ;  /* 0x0000000500187c82 */ /* 0x000fe20008000000 */
[----:B------:R-:W-:Y:S02]  /*1bc0*/  UMOV UR17, UR6 ;  /* 0x0000000600117c82 */ /* 0x000fe40008000000 */
[----:B------:R-:W-:Y:S01]  /*1bd0*/  UISETP.NE.AND UP0, UPT, UR16, UR5, UPT ;  /* 0x000000051000728c */ /* 0x000fe2000bf05270 */
[----:B------:R1:W-:Y:S02]  /*1be0*/  UTMALDG.3D [UR32], [UR26], desc[UR18] ;  /* 0x000012201a0075b4 */ /* 0x0003e40008011000 */
[----:B------:R1:W-:Y:S06]  /*1bf0*/  UTMALDG.3D [UR8], [UR20], desc[UR18] ;  /* 0x00001208140075b4 */ /* 0x0003ec0008011000 */
[----:B------:R-:W-:Y:S05]  /*1c00*/  BRA.U UP0, `(.L_x_26) ;  /* 0xfffffffd00647547 */ /* 0x000fea000b83ffff */
.L_x_21:
[----:B-1----:R-:W-:Y:S01]  /*1c10*/  ULEA UR8, UR6, UR4, 0x3 ;  /* 0x0000000406087291 */ /* 0x002fe2000f8e18ff */
[----:B------:R-:W-:Y:S01]  /*1c20*/  SHF.L.U32 R2, R15, 0x1f, RZ ;  /* 0x0000001f0f027819 */ /* 0x000fe200000006ff */
[----:B------:R-:W-:Y:S01]  /*1c30*/  @!P1 SYNCS.ARRIVE.TRANS64.A1T0 RZ, [UR4+0x1a8], RZ ;  /* 0x0001a8ffffff99a7 */ /* 0x000fe20008100004 */
[----:B------:R-:W-:-:S06]  /*1c40*/  UISETP.GT.AND UP0, UPT, UR15, UR14, UPT ;  /* 0x0000000e0f00728c */ /* 0x000fcc000bf04270 */
[----:B--2---:R1:W2:Y:S03]  /*1c50*/  SYNCS.PHASECHK.TRANS64.TRYWAIT P0, [UR8+0xc0], R2 ;  /* 0x0000c002ff0075a7 */ /* 0x0042a60008001108 */
[----:B------:R-:W-:Y:S05]  /*1c60*/  BRA.U !UP0, `(.L_x_27) ;  /* 0x0000000108a87547 */ /* 0x000fea000b800000 */
[----:B------:R-:W-:Y:S01]  /*1c70*/  UIADD3 UR21, UPT, UPT, UR7, UR24, URZ ;  /* 0x0000001807157290 */ /* 0x000fe2000fffe0ff */
[----:B------:R-:W-:-:S11]  /*1c80*/  UMOV UR25, UR6 ;  /* 0x0000000600197c82 */ /* 0x000fd60008000000 */
.L_x_32:
[----:B-1----:R-:W-:Y:S01]  /*1c90*/  ULEA UR17, UR25, UR4, 0x3 ;  /* 0x0000000419117291 */ /* 0x002fe2000f8e18ff */
[----:B--2---:R-:W-:Y:S01]  /*1ca0*/  @!P5 MOV R3, 0x2000 ;  /* 0x000020000003d802 */ /* 0x004fe20000000f00 */
[----:B--2---:R-:W-:Y:S10]  /*1cb0*/  @P0 BRA `(.L_x_28) ;  /* 0x00000000000c0947 */ /* 0x004ff40003800000 */
[----:B------:R-:W-:-:S04]  /*1cc0*/  SHF.L.U32 R5, R15, 0x1f, RZ ;  /* 0x0000001f0f057819 */ /* 0x000fc800000006ff */
[----:B------:R-:W2:Y:S02]  /*1cd0*/  SYNCS.PHASECHK.TRANS64.TRYWAIT P0, [UR17+0xc0], R5 ;  /* 0x0000c005ff0075a7 */ /* 0x000ea40008001111 */
[----:B--2---:R-:W-:Y:S05]  /*1ce0*/  @!P0 BRA `(.L_x_29) ;  /* 0x0000007000d08947 */ /* 0x004fea0003800000 */
.L_x_28:
[----:B------:R2:W-:Y:S01]  /*1cf0*/  @!P5 SYNCS.ARRIVE.TRANS64 RZ, [UR17], R3 ;  /* 0x00000003ffffd9a7 */ /* 0x0005e20008000011 */
[----:B------:R-:W-:Y:S04]  /*1d00*/  BSSY.RECONVERGENT B0, `(.L_x_30) ;  /* 0x0000003000007945 */ /* 0x000fe80003800200 */
[----:B------:R-:W-:Y:S05]  /*1d10*/  @P4 BRA `(.L_x_31) ;  /* 0x0000000000044947 */ /* 0x000fea0003800000 */
[----:B------:R-:W-:Y:S05]  /*1d20*/  BPT.TRAP 0x1 ;  /* 0x000000040000795c */ /* 0x000fea0000300000 */
.L_x_31:
[----:B------:R-:W-:Y:S05]  /*1d30*/  BSYNC.RECONVERGENT B0 ;  /* 0x0000000000007941 */ /* 0x000fea0003800200 */
.L_x_30:
        /* <DEDUP_REMOVED lines=20> */
[----:B------:R-:W-:Y:S01]  /*1e80*/  UIADD3 UR8, UPT, UPT, UR8, 0x20600, URZ ;  /* 0x0002060008087890 */ /* 0x000fe2000fffe0ff */
[----:B------:R-:W-:Y:S01]  /*1e90*/  UMOV UR9, UR17 ;  /* 0x0000001100097c82 */ /* 0x000fe20008000000 */
[----:B------:R-:W-:Y:S01]  /*1ea0*/  UMOV UR11, UR19 ;  /* 0x00000013000b7c82 */ /* 0x000fe20008000000 */
[----:B------:R-:W-:Y:S01]  /*1eb0*/  UIADD3 UR24, UPT, UPT, UR24, 0x1, URZ ;  /* 0x0000000118187890 */ /* 0x000fe2000fffe0ff */
[----:B------:R-:W-:-:S03]  /*1ec0*/  UMOV UR25, UR6 ;  /* 0x0000000600197c82 */ /* 0x000fc60008000000 */
[----:B------:R1:W-:Y:S01]  /*1ed0*/  UTMALDG.3D [UR16], [UR30], desc[UR26] ;  /* 0x00001a101e0075b4 */ /* 0x0003e20008011000 */
[----:B------:R-:W-:Y:S01]  /*1ee0*/  UISETP.NE.AND UP0, UPT, UR24, UR21, UPT ;  /* 0x000000151800728c */ /* 0x000fe2000bf05270 */
[----:B------:R1:W-:Y:S08]  /*1ef0*/  UTMALDG.3D [UR8], [UR28], desc[UR26] ;  /* 0x00001a081c0075b4 */ /* 0x0003f00008011000 */
[----:B------:R-:W-:Y:S05]  /*1f00*/  BRA.U UP0, `(.L_x_32) ;  /* 0xfffffffd00607547 */ /* 0x000fea000b83ffff */
.L_x_27:
[----:B-1----:R-:W-:Y:S01]  /*1f10*/  LEA R2, R14, UR4, 0x3 ;  /* 0x000000040e027c11 */ /* 0x002fe2000f8e18ff */
[----:B------:R-:W-:Y:S01]  /*1f20*/  NOP ;  /* 0x0000000000007918 */ /* 0x000fe20000000000 */
[----:B--2---:R-:W-:Y:S02]  /*1f30*/  SHF.L.U32 R3, R12, 0x1f, RZ ;  /* 0x0000001f0c037819 */ /* 0x004fe400000006ff */
[----:B------:R-:W-:Y:S02]  /*1f40*/  LEA R4, R14, UR4, 0x4 ;  /* 0x000000040e047c11 */ /* 0x000fe4000f8e20ff */
[----:B------:R-:W1:Y:S02]  /*1f50*/  SYNCS.PHASECHK.TRANS64.TRYWAIT P0, [R2+URZ+0x1b0], R3 ;  /* 0x0001b003020075a7 */ /* 0x000e6400080011ff */
[----:B-1----:R-:W-:Y:S05]  /*1f60*/  @!P0 BRA `(.L_x_33) ;  /* 0x0000007000488947 */ /* 0x002fea0003800000 */
.L_x_129:
[----:B------:R-:W2:Y:S01]  /*1f70*/  LDS.128 R4, [R4+0x240] ;  /* 0x0002400004047984 */ /* 0x000ea20000000c00 */
[----:B---3--:R-:W-:Y:S01]  /*1f80*/  ISETP.GE.AND P0, PT, R72, 0x1, PT ;  /* 0x000000014800780c */ /* 0x008fe20003f06270 */
[----:B-1----:R-:W-:Y:S01]  /*1f90*/  VIADD R2, R2, 0x1c0 ;  /* 0x000001c002027836 */ /* 0x002fe20000000000 */
[----:B------:R-:W-:Y:S01]  /*1fa0*/  @!PT LDS RZ, [RZ] ;  /* 0x00000000fffff984 */ /* 0x000fe20000000800 */
[----:B------:R-:W-:Y:S01]  /*1fb0*/  @!PT LDS RZ, [RZ] ;  /* 0x00000000fffff984 */ /* 0x000fe20000000800 */
[----:B------:R-:W-:Y:S01]  /*1fc0*/  @!PT LDS RZ, [RZ] ;  /* 0x00000000fffff984 */ /* 0x000fe20000000800 */
[----:B------:R-:W-:Y:S01]  /*1fd0*/  @!PT LDS RZ, [RZ] ;  /* 0x00000000fffff984 */ /* 0x000fe20000000800 */
[----:B------:R1:W-:Y:S06]  /*1fe0*/  MEMBAR.ALL.CTA ;  /* 0x0000000000007992 */ /* 0x0003ec0000008000 */
[----:B-1----:R-:W1:Y:S01]  /*1ff0*/  FENCE.VIEW.ASYNC.S ;  /* 0x00000000000073c6 */ /* 0x002e620000000000 */
[----:B------:R-:W-:-:S04]  /*2000*/  PRMT R2, RZ, 0x654, R2 ;  /* 0x00000654ff027816 */ /* 0x000fc80000000002 */
[----:B-1----:R1:W-:Y:S01]  /*2010*/  SYNCS.ARRIVE.TRANS64.RED.A1T0 RZ, [R2+URZ], RZ ;  /* 0x000000ff02ff79a7 */ /* 0x0023e200081004ff */
[----:B--2---:R-:W-:-:S13]  /*2020*/  LOP3.LUT P2, RZ, R6, 0x1, RZ, 0xc0, !PT ;  /* 0x0000000106ff7812 */ /* 0x004fda000784c0ff */
[----:B------:R-:W-:Y:S01]  /*2030*/  @P2 SHF.R.U32.HI R3, RZ, 0x10, R5 ;  /* 0x00000010ff032819 */ /* 0x000fe20000011605 */
[----:B------:R-:W-:Y:S01]  /*2040*/  VOTEU.ANY UP0, P2 ;  /* 0x0000000000ff7886 */ /* 0x000fe20001000100 */
[----:B------:R-:W-:Y:S02]  /*2050*/  @P2 MOV R13, R4 ;  /* 0x00000004000d2202 */ /* 0x000fe40000000f00 */
[----:B------:R-:W-:Y:S02]  /*2060*/  @P2 R2UR.BROADCAST UR8, R3 ;  /* 0x00000000030822ca */ /* 0x000fe400008e0000 */
[----:B------:R-:W-:-:S11]  /*2070*/  @P2 LOP3.LUT R11, R5, 0xffff, RZ, 0xc0, !PT ;  /* 0x0000ffff050b2812 */ /* 0x000fd600078ec0ff */
[----:B------:R-:W-:Y:S01]  /*2080*/  @UP0 UMOV UR36, UR8 ;  /* 0x0000000800240c82 */ /* 0x000fe20008000000 */
[----:B-1----:R-:W-:Y:S05]  /*2090*/  @!P0 BRA `(.L_x_34) ;  /* 0x0000000000b88947 */ /* 0x002fea0003800000 */
[----:B------:R-:W4:Y:S01]  /*20a0*/  LDC.64 R4, c[0x0][0xb18] ;  /* 0x0002c600ff047b82 */ /* 0x000f220000000a00 */
[----:B------:R-:W-:-:S07]  /*20b0*/  ISETP.NE.AND P3, PT, R72, 0x1, PT ;  /* 0x000000014800780c */ /* 0x000fce0003f65270 */
[----:B------:R-:W1:Y:S08]  /*20c0*/  LDC.64 R6, c[0x0][0xb10] ;  /* 0x0002c400ff067b82 */ /* 0x000e700000000a00 */
[----:B------:R-:W2:Y:S08]  /*20d0*/  LDC R16, c[0x0][0xb20] ;  /* 0x0002c800ff107b82 */ /* 0x000eb00000000800 */
[----:B------:R-:W3:Y:S01]  /*20e0*/  LDC R18, c[0x0][0xb0c] ;  /* 0x0002c300ff127b82 */ /* 0x000ee20000000800 */
[----:B----4-:R-:W-:Y:S01]  /*20f0*/  IMAD.HI.U32 R17, R0, R5, RZ ;  /* 0x0000000500117227 */ /* 0x010fe200078e00ff */
[----:B------:R-:W-:-:S03]  /*2100*/  ISETP.NE.AND P0, PT, R4, 0x1, PT ;  /* 0x000000010400780c */ /* 0x000fc60003f05270 */
[----:B------:R-:W-:-:S03]  /*2110*/  IMAD.HI.U32 R5, R11, R5, RZ ;  /* 0x000000050b057227 */ /* 0x000fc600078e00ff */
[----:B------:R-:W4:Y:S01]  /*2120*/  LDC.64 R2, c[0x0][0xb28] ;  /* 0x0002ca00ff027b82 */ /* 0x000f220000000a00 */
[----:B-1----:R-:W-:-:S04]  /*2130*/  IMAD.HI.U32 R20, R9, R6, RZ ;  /* 0x0000000609147227 */ /* 0x002fc800078e00ff */
[----:B------:R-:W-:Y:S01]  /*2140*/  IMAD.HI.U32 R22, R13, R6, RZ ;  /* 0x000000060d167227 */ /* 0x000fe200078e00ff */
[----:B------:R-:W-:Y:S02]  /*2150*/  SHF.R.U32.HI R20, RZ, R7, R20 ;  /* 0x00000007ff147219 */ /* 0x000fe40000011614 */
[-C--:B--2---:R-:W-:Y:S02]  /*2160*/  SHF.R.U32.HI R17, RZ, R16.reuse, R17 ;  /* 0x00000010ff117219 */ /* 0x084fe40000011611 */
[----:B------:R-:W-:Y:S02]  /*2170*/  SHF.R.U32.HI R16, RZ, R16, R5 ;  /* 0x00000010ff107219 */ /* 0x000fe40000011605 */
[----:B------:R-:W-:Y:S02]  /*2180*/  SEL R17, R0, R17, !P0 ;  /* 0x0000001100117207 */ /* 0x000fe40004000000 */
[----:B------:R-:W-:Y:S02]  /*2190*/  SHF.R.U32.HI R22, RZ, R7, R22 ;  /* 0x00000007ff167219 */ /* 0x000fe40000011616 */
[----:B---3--:R-:W-:-:S02]  /*21a0*/  ISETP.NE.AND P1, PT, R18, 0x1, PT ;  /* 0x000000011200780c */ /* 0x008fc40003f25270 */
[----:B------:R-:W-:Y:S02]  /*21b0*/  SEL R5, R11, R16, !P0 ;  /* 0x000000100b057207 */ /* 0x000fe40004000000 */
[----:B------:R-:W-:Y:S02]  /*21c0*/  SEL R19, R9, R20, !P1 ;  /* 0x0000001409137207 */ /* 0x000fe40004800000 */
[----:B------:R-:W-:Y:S01]  /*21d0*/  SEL R7, R13, R22, !P1 ;  /* 0x000000160d077207 */ /* 0x000fe20004800000 */
[----:B----4-:R-:W-:-:S04]  /*21e0*/  IMAD.HI.U32 R20, R17, R2, RZ ;  /* 0x0000000211147227 */ /* 0x010fc800078e00ff */
[----:B------:R-:W-:Y:S01]  /*21f0*/  IMAD.HI.U32 R6, R19, R2, RZ ;  /* 0x0000000213067227 */ /* 0x000fe200078e00ff */
[----:B------:R-:W-:-:S04]  /*2200*/  @P3 SHF.R.U32.HI R17, RZ, R3, R20 ;  /* 0x00000003ff113219 */ /* 0x000fc80000011614 */
        /* <DEDUP_REMOVED lines=8> */
[----:B------:R-:W-:-:S04]  /*2290*/  @!P0 IMAD.HI.U32 R16, R7, R2, RZ ;  /* 0x0000000207108227 */ /* 0x000fc800078e00ff */
[----:B------:R-:W-:Y:S01]  /*22a0*/  IMAD.MOV R2, RZ, RZ, -R6 ;  /* 0x000000ffff027224 */ /* 0x000fe200078e0a06 */
[----:B------:R-:W-:-:S03]  /*22b0*/  @!P0 SHF.R.U32.HI R16, RZ, R3, R16 ;  /* 0x00000003ff108219 */ /* 0x000fc60000011610 */
[----:B------:R-:W-:Y:S01]  /*22c0*/  IMAD R2, R72, R2, R5 ;  /* 0x0000000248027224 */ /* 0x000fe200078e0205 */
[----:B------:R-:W-:Y:S02]  /*22d0*/  @!P0 SEL R3, R7, R16, !P3 ;  /* 0x0000001007038207 */ /* 0x000fe40005800000 */
[----:B------:R-:W-:-:S03]  /*22e0*/  IADD3 R16, PT, PT, -R5, RZ, RZ ;  /* 0x000000ff05107210 */ /* 0x000fc60007ffe1ff */
[--C-:B------:R-:W-:Y:S02]  /*22f0*/  @!P0 IMAD.IADD R6, R6, 0x1, -R3.reuse ;  /* 0x0000000106068824 */ /* 0x100fe400078e0a03 */
[----:B------:R-:W-:Y:S01]  /*2300*/  @!P0 IMAD R3, R2, R19, R3 ;  /* 0x0000001302038224 */ /* 0x000fe200078e0203 */
[----:B------:R-:W-:Y:S01]  /*2310*/  IADD3 R2, PT, PT, -R7, RZ, RZ ;  /* 0x000000ff07027210 */ /* 0x000fe20007ffe1ff */
[----:B------:R-:W-:Y:S02]  /*2320*/  @!P0 IMAD R5, R72, R6, R7 ;  /* 0x0000000648058224 */ /* 0x000fe400078e0207 */
[----:B------:R-:W-:Y:S02]  /*2330*/  IMAD R11, R4, R16, R11 ;  /* 0x00000010040b7224 */ /* 0x000fe400078e020b */
[----:B------:R-:W-:Y:S02]  /*2340*/  @!P0 IMAD.MOV.U32 R7, RZ, RZ, R3 ;  /* 0x000000ffff078224 */ /* 0x000fe400078e0003 */
[----:B------:R-:W-:-:S02]  /*2350*/  IMAD R2, R18, R2, R13 ;  /* 0x0000000212027224 */ /* 0x000fc400078e020d */
[----:B------:R-:W-:Y:S02]  /*2360*/  IMAD R11, R5, R4, R11 ;  /* 0x00000004050b7224 */ /* 0x000fe400078e020b */
[----:B------:R-:W-:Y:S02]  /*2370*/  IMAD R13, R7, R18, R2 ;  /* 0x00000012070d7224 */ /* 0x000fe400078e0202 */
.L_x_34:
[----:B------:R-:W1:Y:S02]  /*2380*/  LDCU UR8, c[0x0][0xb30] ;  /* 0x00016600ff0877ac */ /* 0x000e640008000800 */
[----:B-1----:R-:W-:-:S09]  /*2390*/  UISETP.NE.AND UP0, UPT, UR8, 0x1, UPT ;  /* 0x000000010800788c */ /* 0x002fd2000bf05270 */
[----:B------:R-:W-:Y:S05]  /*23a0*/  BRA.U UP0, `(.L_x_35) ;  /* 0x0000000100407547 */ /* 0x000fea000b800000 */
[----:B------:R-:W1:Y:S08]  /*23b0*/  LDC.64 R4, c[0x0][0xb10] ;  /* 0x0002c400ff047b82 */ /* 0x000e700000000a00 */
[----:B------:R-:W2:Y:S08]  /*23c0*/  LDC.64 R2, c[0x0][0xb18] ;  /* 0x0002c600ff027b82 */ /* 0x000eb00000000a00 */
[----:B------:R-:W3:Y:S08]  /*23d0*/  LDC R6, c[0x0][0xb20] ;  /* 0x0002c800ff067b82 */ /* 0x000ef00000000800 */
[----:B------:R-:W4:Y:S01]  /*23e0*/  LDC R16, c[0x0][0xb0c] ;  /* 0x0002c300ff107b82 */ /* 0x000f220000000800 */
[----:B-1----:R-:W-:-:S05]  /*23f0*/  IMAD.HI.U32 R4, R13, R4, RZ ;  /* 0x000000040d047227 */ /* 0x002fca00078e00ff */
[----:B------:R-:W-:Y:S01]  /*2400*/  SHF.R.U32.HI R4, RZ, R5, R4 ;  /* 0x00000005ff047219 */ /* 0x000fe20000011604 */
[----:B--2---:R-:W-:Y:S01]  /*2410*/  IMAD.HI.U32 R3, R11, R3, RZ ;  /* 0x000000030b037227 */ /* 0x004fe200078e00ff */
[----:B------:R-:W-:-:S04]  /*2420*/  ISETP.NE.AND P0, PT, R2, 0x1, PT ;  /* 0x000000010200780c */ /* 0x000fc80003f05270 */
[----:B---3--:R-:W-:-:S04]  /*2430*/  SHF.R.U32.HI R6, RZ, R6, R3 ;  /* 0x00000006ff067219 */ /* 0x008fc80000011603 */
[----:B------:R-:W-:Y:S02]  /*2440*/  SEL R3, R11, R6, !P0 ;  /* 0x000000060b037207 */ /* 0x000fe40004000000 */
[----:B----4-:R-:W-:-:S04]  /*2450*/  ISETP.NE.AND P1, PT, R16, 0x1, PT ;  /* 0x000000011000780c */ /* 0x010fc80003f25270 */
[----:B------:R-:W-:-:S05]  /*2460*/  SEL R4, R13, R4, !P1 ;  /* 0x000000040d047207 */ /* 0x000fca0004800000 */
[----:B------:R-:W-:Y:S02]  /*2470*/  IMAD.IADD R5, R3, 0x1, -R4 ;  /* 0x0000000103057824 */ /* 0x000fe400078e0a04 */
[----:B------:R-:W-:Y:S02]  /*2480*/  IMAD.IADD R3, R4, 0x1, -R3 ;  /* 0x0000000104037824 */ /* 0x000fe400078e0a03 */
[----:B------:R-:W-:Y:S02]  /*2490*/  IMAD R13, R5, R16, R13 ;  /* 0x00000010050d7224 */ /* 0x000fe400078e020d */
[----:B------:R-:W-:-:S07]  /*24a0*/  IMAD R11, R3, R2, R11 ;  /* 0x00000002030b7224 */ /* 0x000fce00078e020b */
.L_x_35:
[----:B------:R-:W-:Y:S01]  /*24b0*/  VIADD R14, R14, 0x1 ;  /* 0x000000010e0e7836 */ /* 0x000fe20000000000 */
[----:B------:R-:W-:Y:S01]  /*24c0*/  PLOP3.LUT P1, PT, PT, PT, PT, 0x80, 0x8 ;  /* 0x000000000008781c */ /* 0x000fe20003f2f070 */
[----:B------:R-:W-:Y:S02]  /*24d0*/  IMAD.IADD R21, R13, 0x1, R152 ;  /* 0x000000010d157824 */ /* 0x000fe400078e0298 */
[----:B------:R-:W-:Y:S01]  /*24e0*/  IMAD.IADD R20, R11, 0x1, R150 ;  /* 0x000000010b147824 */ /* 0x000fe200078e0296 */
[----:B------:R-:W-:-:S04]  /*24f0*/  ISETP.NE.AND P0, PT, R14, 0x2, PT ;  /* 0x000000020e00780c */ /* 0x000fc80003f05270 */
[----:B------:R-:W-:Y:S02]  /*2500*/  SEL R3, RZ, 0x1, P0 ;  /* 0x00000001ff037807 */ /* 0x000fe40000000000 */
[----:B------:R-:W-:Y:S02]  /*2510*/  SEL R14, R14, RZ, P0 ;  /* 0x000000ff0e0e7207 */ /* 0x000fe40000000000 */
[----:B------:R-:W-:Y:S01]  /*2520*/  LOP3.LUT R12, R12, R3, RZ, 0x3c, !PT ;  /* 0x000000030c0c7212 */ /* 0x000fe200078e3cff */
[----:B------:R-:W-:Y:S06]  /*2530*/  @P2 BRA `(.L_x_36) ;  /* 0xfffffff000a02947 */ /* 0x000fec000383ffff */
[----:B------:R-:W-:Y:S01]  /*2540*/  UIADD3 UR4, UPT, UPT, UR4, 0xc0, URZ ;  /* 0x000000c004047890 */ /* 0x000fe2000fffe0ff */
[----:B------:R-:W-:-:S03]  /*2550*/  SHF.L.U32 R3, R15, 0x1f, RZ ;  /* 0x0000001f0f037819 */ /* 0x000fc600000006ff */
[----:B------:R-:W-:-:S09]  /*2560*/  ULEA UR5, UR6, UR4, 0x3 ;  /* 0x0000000406057291 */ /* 0x000fd2000f8e18ff */
[----:B------:R-:W1:Y:S02]  /*2570*/  SYNCS.PHASECHK.TRANS64.TRYWAIT P0, [UR5], R3 ;  /* 0x00000003ff0075a7 */ /* 0x000e640008001105 */
[----:B-1----:R-:W-:Y:S05]  /*2580*/  @!P0 BRA `(.L_x_37) ;  /* 0x0000006800d48947 */ /* 0x002fea0003800000 */
.L_x_131:
[----:B------:R-:W-:-:S04]  /*2590*/  UIADD3 UR6, UPT, UPT, UR6, 0x1, URZ ;  /* 0x0000000106067890 */ /* 0x000fc8000fffe0ff */
[----:B------:R-:W-:-:S04]  /*25a0*/  UISETP.NE.AND UP0, UPT, UR6, 0x18, UPT ;  /* 0x000000180600788c */ /* 0x000fc8000bf05270 */
[----:B------:R-:W-:Y:S02]  /*25b0*/  USEL UR7, URZ, 0x1, UP0 ;  /* 0x00000001ff077887 */ /* 0x000fe40008000000 */
[----:B------:R-:W-:-:S04]  /*25c0*/  USEL UR6, UR6, URZ, UP0 ;  /* 0x000000ff06067287 */ /* 0x000fc80008000000 */
[----:B------:R-:W-:Y:S01]  /*25d0*/  ULEA UR5, UR6, UR4, 0x3 ;  /* 0x0000000406057291 */ /* 0x000fe2000f8e18ff */
[----:B------:R-:W-:-:S04]  /*25e0*/  LOP3.LUT R2, R15, UR7, RZ, 0x3c, !PT ;  /* 0x000000070f027c12 */ /* 0x000fc8000f8e3cff */
[----:B-1----:R-:W-:-:S04]  /*25f0*/  SHF.L.U32 R3, R2, 0x1f, RZ ;  /* 0x0000001f02037819 */ /* 0x002fc800000006ff */
[----:B------:R-:W1:Y:S02]  /*2600*/  SYNCS.PHASECHK.TRANS64.TRYWAIT P0, [UR5], R3 ;  /* 0x00000003ff0075a7 */ /* 0x000e640008001105 */
[----:B-1----:R-:W-:Y:S05]  /*2610*/  @!P0 BRA `(.L_x_38) ;  /* 0x0000006800c88947 */ /* 0x002fea0003800000 */
.L_x_133:
        /* <DEDUP_REMOVED lines=9> */
.L_x_135:
        /* <DEDUP_REMOVED lines=9> */
.L_x_137:
        /* <DEDUP_REMOVED lines=9> */
.L_x_139:
        /* <DEDUP_REMOVED lines=9> */
.L_x_141:
        /* <DEDUP_REMOVED lines=9> */
.L_x_143:
        /* <DEDUP_REMOVED lines=9> */
.L_x_145:
        /* <DEDUP_REMOVED lines=9> */
.L_x_147:
        /* <DEDUP_REMOVED lines=9> */
.L_x_149:
        /* <DEDUP_REMOVED lines=9> */
.L_x_151:
        /* <DEDUP_REMOVED lines=9> */
.L_x_153:
        /* <DEDUP_REMOVED lines=9> */
.L_x_155:
        /* <DEDUP_REMOVED lines=9> */
.L_x_157:
        /* <DEDUP_REMOVED lines=9> */
.L_x_159:
        /* <DEDUP_REMOVED lines=9> */
.L_x_161:
        /* <DEDUP_REMOVED lines=9> */
.L_x_163:
        /* <DEDUP_REMOVED lines=9> */
.L_x_165:
        /* <DEDUP_REMOVED lines=9> */
.L_x_167:
        /* <DEDUP_REMOVED lines=9> */
.L_x_169:
        /* <DEDUP_REMOVED lines=9> */
.L_x_171:
        /* <DEDUP_REMOVED lines=9> */
.L_x_173:
        /* <DEDUP_REMOVED lines=9> */
.L_x_175:
[----:B------:R-:W-:-:S04]  /*31f0*/  UIADD3 UR6, UPT, UPT, UR6, 0x1, URZ ;  /* 0x0000000106067890 */ /* 0x000fc8000fffe0ff */
[----:B------:R-:W-:-:S04]  /*3200*/  UISETP.NE.AND UP0, UPT, UR6, 0x18, UPT ;  /* 0x000000180600788c */ /* 0x000fc8000bf05270 */
[----:B------:R-:W-:Y:S02]  /*3210*/  USEL UR5, URZ, 0x1, UP0 ;  /* 0x00000001ff057887 */ /* 0x000fe40008000000 */
[----:B------:R-:W-:-:S04]  /*3220*/  USEL UR6, UR6, URZ, UP0 ;  /* 0x000000ff06067287 */ /* 0x000fc80008000000 */
[----:B------:R-:W-:Y:S01]  /*3230*/  ULEA UR6, UR6, UR4, 0x3 ;  /* 0x0000000406067291 */ /* 0x000fe2000f8e18ff */
[----:B-1----:R-:W-:-:S04]  /*3240*/  LOP3.LUT R3, R2, UR5, RZ, 0x3c, !PT ;  /* 0x0000000502037c12 */ /* 0x002fc8000f8e3cff */
[----:B------:R-:W-:Y:S01]  /*3250*/  SHF.L.U32 R3, R3, 0x1f, RZ ;  /* 0x0000001f03037819 */ /* 0x000fe200000006ff */
[----:B----4-:R-:W-:-:S07]  /*3260*/  IMAD.U32 R0, RZ, RZ, UR6 ;  /* 0x00000006ff007e24 */ /* 0x010fce000f8e00ff */
.L_x_60:
[----:B-1----:R1:W2:Y:S02]  /*3270*/  SYNCS.PHASECHK.TRANS64.TRYWAIT P0, [R0+URZ], R3 ;  /* 0x00000003000075a7 */ /* 0x0022a400080011ff */
[----:B--2---:R-:W-:Y:S05]  /*3280*/  @!P0 NANOSLEEP.SYNCS 0x989680 ;  /* 0x009896800000895d */ /* 0x004fea0003900000 */
[----:B------:R-:W2:Y:S02]  /*3290*/  @!P0 SYNCS.PHASECHK.TRANS64 P0, [R0+URZ], R3 ;  /* 0x00000003000085a7 */ /* 0x000ea400080010ff */
[----:B--2---:R-:W-:Y:S05]  /*32a0*/  @P0 EXIT ;  /* 0x000000000000094d */ /* 0x004fea0003800000 */
[----:B------:R-:W-:Y:S05]  /*32b0*/  BRA `(.L_x_60) ;  /* 0xfffffffc00ec7947 */ /* 0x000fea000383ffff */
.L_x_18:
[----:B------:R-:W-:-:S04]  /*32c0*/  UISETP.NE.AND UP1, UPT, UR37, URZ, UPT ;  /* 0x000000ff2500728c */ /* 0x000fc8000bf25270 */
[----:B------:R-:W-:-:S09]  /*32d0*/  UISETP.NE.OR UP1, UPT, UR8, 0x1, UP1 ;  /* 0x000000010800788c */ /* 0x000fd20008f25670 */
[----:B------:R-:W-:Y:S05]  /*32e0*/  BRA.U UP1, `(.L_x_61) ;  /* 0x0000000501487547 */ /* 0x000fea000b800000 */
[----:B------:R-:W-:Y:S01]  /*32f0*/  ISETP.NE.AND P2, PT, R2, RZ, PT ;  /* 0x000000ff0200720c */ /* 0x000fe20003f45270 */
[----:B------:R-:W-:Y:S01]  /*3300*/  IMAD.MOV.U32 R12, RZ, RZ, 0x1 ;  /* 0x00000001ff0c7424 */ /* 0x000fe200078e00ff */
[----:B------:R-:W-:Y:S02]  /*3310*/  CS2R R10, SRZ ;  /* 0x00000000000a7805 */ /* 0x000fe4000001ff00 */
[----:B------:R-:W-:Y:S01]  /*3320*/  CS2R R8, SRZ ;  /* 0x0000000000087805 */ /* 0x000fe2000001ff00 */
[----:B------:R-:W-:Y:S01]  /*3330*/  UMOV UR4, 0x400 ;  /* 0x0000040000047882 */ /* 0x000fe20000000000 */
[----:B------:R-:W-:Y:S01]  /*3340*/  UMOV UR6, URZ ;  /* 0x000000ff00067c82 */ /* 0x000fe20008000000 */
[----:B------:R-:W-:-:S12]  /*3350*/  ULEA UR37, UR37, UR4, 0x18 ;  /* 0x0000000425257291 */ /* 0x000fd8000f8ec0ff */
.L_x_65:
[----:B------:R-:W-:Y:S02]  /*3360*/  LEA R0, R8, UR37, 0x3 ;  /* 0x0000002508007c11 */ /* 0x000fe4000f8e18ff */
[----:B------:R-:W-:-:S03]  /*3370*/  SHF.L.U32 R5, R9, 0x1f, RZ ;  /* 0x0000001f09057819 */ /* 0x000fc600000006ff */
[----:B------:R-:W-:Y:S01]  /*3380*/  VIADD R4, R0, 0x220 ;  /* 0x0000022000047836 */ /* 0x000fe20000000000 */
[----:B------:R-:W1:Y:S02]  /*3390*/  SYNCS.PHASECHK.TRANS64.TRYWAIT P0, [R0+URZ+0x210], R5 ;  /* 0x00021005000075a7 */ /* 0x000e6400080011ff */
[----:B-1----:R-:W-:Y:S05]  /*33a0*/  @!P0 BRA `(.L_x_62) ;  /* 0x0000006400748947 */ /* 0x002fea0003800000 */
.L_x_176:
[----:B------:R-:W-:Y:S01]  /*33b0*/  ULEA UR5, UR6, UR37, 0x3 ;  /* 0x0000002506057291 */ /* 0x000fe2000f8e18ff */
[----:B------:R-:W-:Y:S02]  /*33c0*/  PRMT R4, RZ, 0x654, R4 ;  /* 0x00000654ff047816 */ /* 0x000fe40000000004 */
[----:B-1----:R-:W-:Y:S01]  /*33d0*/  SHF.L.U32 R5, R12, 0x1f, RZ ;  /* 0x0000001f0c057819 */ /* 0x002fe200000006ff */
[----:B------:R-:W-:Y:S01]  /*33e0*/  UIADD3 UR4, UPT, UPT, UR5, 0x1b0, URZ ;  /* 0x000001b005047890 */ /* 0x000fe2000fffe0ff */
[----:B------:R1:W-:Y:S05]  /*33f0*/  SYNCS.ARRIVE.TRANS64.RED.A1T0 RZ, [R4+URZ], RZ ;  /* 0x000000ff04ff79a7 */ /* 0x0003ea00081004ff */
[----:B------:R-:W-:Y:S01]  /*3400*/  IMAD.U32 R7, RZ, RZ, UR4 ;  /* 0x00000004ff077e24 */ /* 0x000fe2000f8e00ff */
[----:B------:R-:W2:Y:S04]  /*3410*/  SYNCS.PHASECHK.TRANS64.TRYWAIT P0, [UR5+0x1c0], R5 ;  /* 0x0001c005ff0075a7 */ /* 0x000ea80008001105 */
[----:B------:R-:W-:Y:S01]  /*3420*/  PRMT R6, R2, 0x654, R7 ;  /* 0x0000065402067816 */ /* 0x000fe20000000007 */
[----:B-1----:R-:W-:Y:S01]  /*3430*/  @!P2 IMAD.MOV.U32 R4, RZ, RZ, 0x10 ;  /* 0x00000010ff04a424 */ /* 0x002fe200078e00ff */
[----:B--2---:R-:W-:Y:S06]  /*3440*/  @!P0 BRA `(.L_x_63) ;  /* 0x0000006400608947 */ /* 0x004fec0003800000 */
.L_x_178:
[----:B------:R-:W-:Y:S01]  /*3450*/  ULEA UR4, UR6, UR37, 0x4 ;  /* 0x0000002506047291 */ /* 0x000fe2000f8e20ff */
[----:B------:R-:W-:Y:S01]  /*3460*/  SEL R3, R6, R3, !P2 ;  /* 0x0000000306037207 */ /* 0x000fe20005000000 */
[----:B------:R-:W-:Y:S01]  /*3470*/  UIADD3 UR5, UPT, UPT, UR5, 0x1b0, URZ ;  /* 0x000001b005057890 */ /* 0x000fe2000fffe0ff */
[----:B-1----:R-:W-:Y:S01]  /*3480*/  LEA R0, R11, UR37, 0x3 ;  /* 0x000000250b007c11 */ /* 0x002fe2000f8e18ff */
[----:B------:R-:W-:Y:S01]  /*3490*/  UIADD3 UR4, UPT, UPT, UR4, 0x240, URZ ;  /* 0x0000024004047890 */ /* 0x000fe2000fffe0ff */
[----:B------:R-:W-:Y:S01]  /*34a0*/  SHF.L.U32 R5, R10, 0x1f, RZ ;  /* 0x0000001f0a057819 */ /* 0x000fe200000006ff */
[----:B------:R1:W-:Y:S01]  /*34b0*/  @!P2 SYNCS.ARRIVE.TRANS64.RED RZ, [R3+URZ], R4 ;  /* 0x0000000403ffa9a7 */ /* 0x0003e200080004ff */
[----:B------:R-:W-:Y:S01]  /*34c0*/  UIADD3 UR6, UPT, UPT, UR6, 0x1, URZ ;  /* 0x0000000106067890 */ /* 0x000fe2000fffe0ff */
[----:B------:R-:W-:-:S03]  /*34d0*/  VIADD R8, R8, 0x1 ;  /* 0x0000000108087836 */ /* 0x000fc60000000000 */
[----:B------:R-:W-:Y:S02]  /*34e0*/  UISETP.NE.AND UP0, UPT, UR6, 0x2, UPT ;  /* 0x000000020600788c */ /* 0x000fe4000bf05270 */
[----:B------:R-:W-:Y:S06]  /*34f0*/  UGETNEXTWORKID.BROADCAST [UR4], [UR5] ;  /* 0x00000000040073ca */ /* 0x000fec0008000100 */
[----:B------:R-:W-:Y:S01]  /*3500*/  USEL UR4, URZ, 0x1, UP0 ;  /* 0x00000001ff047887 */ /* 0x000fe20008000000 */
[----:B------:R-:W-:Y:S01]  /*3510*/  ISETP.NE.AND P0, PT, R8, 0x2, PT ;  /* 0x000000020800780c */ /* 0x000fe20003f05270 */
[----:B------:R-:W-:Y:S01]  /*3520*/  USEL UR6, UR6, URZ, UP0 ;  /* 0x000000ff06067287 */ /* 0x000fe20008000000 */
[----:B------:R-:W2:Y:S03]  /*3530*/  SYNCS.PHASECHK.TRANS64.TRYWAIT P1, [R0+URZ+0x1b0], R5 ;  /* 0x0001b005000075a7 */ /* 0x000ea600080211ff */
[----:B------:R-:W-:Y:S01]  /*3540*/  LOP3.LUT R12, R12, UR4, RZ, 0x3c, !PT ;  /* 0x000000040c0c7c12 */ /* 0x000fe2000f8e3cff */
[----:B-12---:R-:W-:Y:S07]  /*3550*/  @!P1 BRA `(.L_x_64) ;  /* 0x0000006400349947 */ /* 0x006fee0003800000 */
.L_x_179:
[C---:B------:R-:W-:Y:S01]  /*3560*/  LEA R4, R11.reuse, UR37, 0x4 ;  /* 0x000000250b047c11 */ /* 0x040fe2000f8e20ff */
[----:B-1----:R-:W-:Y:S01]  /*3570*/  VIADD R0, R0, 0x1c0 ;  /* 0x000001c000007836 */ /* 0x002fe20000000000 */
[----:B------:R-:W-:Y:S01]  /*3580*/  SEL R8, R8, RZ, P0 ;  /* 0x000000ff08087207 */ /* 0x000fe20000000000 */
[----:B------:R-:W-:-:S03]  /*3590*/  VIADD R11, R11, 0x1 ;  /* 0x000000010b0b7836 */ /* 0x000fc60000000000 */
[----:B------:R-:W1:Y:S01]  /*35a0*/  LDS.128 R4, [R4+0x240] ;  /* 0x0002400004047984 */ /* 0x000e620000000c00 */
[----:B------:R-:W-:Y:S02]  /*35b0*/  PRMT R0, RZ, 0x654, R0 ;  /* 0x00000654ff007816 */ /* 0x000fe40000000000 */
[C---:B------:R-:W-:Y:S01]  /*35c0*/  ISETP.NE.AND P1, PT, R11.reuse, 0x2, PT ;  /* 0x000000020b00780c */ /* 0x040fe20003f25270 */
[----:B------:R-:W-:Y:S01]  /*35d0*/  @!PT LDS RZ, [RZ] ;  /* 0x00000000fffff984 */ /* 0x000fe20000000800 */
[----:B------:R-:W-:Y:S01]  /*35e0*/  @!PT LDS RZ, [RZ] ;  /* 0x00000000fffff984 */ /* 0x000fe20000000800 */
[----:B------:R-:W-:Y:S01]  /*35f0*/  @!PT LDS RZ, [RZ] ;  /* 0x00000000fffff984 */ /* 0x000fe20000000800 */
[----:B------:R-:W-:Y:S01]  /*3600*/  @!PT LDS RZ, [RZ] ;  /* 0x00000000fffff984 */ /* 0x000fe20000000800 */
[----:B------:R2:W-:Y:S06]  /*3610*/  MEMBAR.ALL.CTA ;  /* 0x0000000000007992 */ /* 0x0005ec0000008000 */
[----:B--2---:R-:W2:Y:S01]  /*3620*/  FENCE.VIEW.ASYNC.S ;  /* 0x00000000000073c6 */ /* 0x004ea20000000000 */
[----:B------:R-:W-:Y:S01]  /*3630*/  SEL R11, R11, RZ, P1 ;  /* 0x000000ff0b0b7207 */ /* 0x000fe20000800000 */
[----:B--2---:R2:W-:Y:S01]  /*3640*/  SYNCS.ARRIVE.TRANS64.RED.A1T0 RZ, [R0+URZ], RZ ;  /* 0x000000ff00ff79a7 */ /* 0x0045e200081004ff */
[----:B-1----:R-:W-:-:S02]  /*3650*/  LOP3.LUT P3, RZ, R6, 0x1, RZ, 0xc0, !PT ;  /* 0x0000000106ff7812 */ /* 0x002fc4000786c0ff */
[----:B------:R-:W-:-:S04]  /*3660*/  SEL R5, RZ, 0x1, P1 ;  /* 0x00000001ff057807 */ /* 0x000fc80000800000 */
[----:B------:R-:W-:Y:S02]  /*3670*/  LOP3.LUT R10, R10, R5, RZ, 0x3c, !PT ;  /* 0x000000050a0a7212 */ /* 0x000fe400078e3cff */
[----:B--2---:R-:W-:-:S04]  /*3680*/  SEL R0, RZ, 0x1, P0 ;  /* 0x00000001ff007807 */ /* 0x004fc80000000000 */
[----:B------:R-:W-:Y:S01]  /*3690*/  LOP3.LUT R9, R9, R0, RZ, 0x3c, !PT ;  /* 0x0000000009097212 */ /* 0x000fe200078e3cff */
[----:B------:R-:W-:Y:S06]  /*36a0*/  @P3 BRA `(.L_x_65) ;  /* 0xfffffffc002c3947 */ /* 0x000fec000383ffff */
[----:B------:R-:W-:Y:S01]  /*36b0*/  ULEA UR5, UR6, UR37, 0x3 ;  /* 0x0000002506057291 */ /* 0x000fe2000f8e18ff */
[----:B------:R-:W-:-:S08]  /*36c0*/  SHF.L.U32 R3, R12, 0x1f, RZ ;  /* 0x0000001f0c037819 */ /* 0x000fd000000006ff */
[----:B------:R-:W1:Y:S02]  /*36d0*/  SYNCS.PHASECHK.TRANS64 P0, [UR5+0x1c0], R3 ;  /* 0x0001c003ff0075a7 */ /* 0x000e640008001005 */
[----:B-1----:R-:W-:Y:S05]  /*36e0*/  @P0 BRA `(.L_x_66) ;  /* 0x0000000000080947 */ /* 0x002fea0003800000 */
[----:B------:R-:W1:Y:S02]  /*36f0*/  SYNCS.PHASECHK.TRANS64.TRYWAIT P0, [UR5+0x1c0], R3 ;  /* 0x0001c003ff0075a7 */ /* 0x000e640008001105 */
[----:B-1----:R-:W-:Y:S05]  /*3700*/  @!P0 BRA `(.L_x_67) ;  /* 0x0000006000dc8947 */ /* 0x002fea0003800000 */
.L_x_66:
[----:B------:R-:W-:-:S04]  /*3710*/  UIADD3 UR4, UPT, UPT, UR6, 0x1, URZ ;  /* 0x0000000106047890 */ /* 0x000fc8000fffe0ff */
[----:B------:R-:W-:-:S04]  /*3720*/  UISETP.NE.AND UP0, UPT, UR4, 0x2, UPT ;  /* 0x000000020400788c */ /* 0x000fc8000bf05270 */
[----:B------:R-:W-:Y:S02]  /*3730*/  USEL UR7, URZ, 0x1, UP0 ;  /* 0x00000001ff077887 */ /* 0x000fe40008000000 */
[----:B------:R-:W-:-:S04]  /*3740*/  USEL UR4, UR4, URZ, UP0 ;  /* 0x000000ff04047287 */ /* 0x000fc80008000000 */
[----:B------:R-:W-:Y:S01]  /*3750*/  ULEA UR4, UR4, UR37, 0x3 ;  /* 0x0000002504047291 */ /* 0x000fe2000f8e18ff */
[----:B-1----:R-:W-:-:S04]  /*3760*/  LOP3.LUT R3, R12, UR7, RZ, 0x3c, !PT ;  /* 0x000000070c037c12 */ /* 0x002fc8000f8e3cff */
[----:B------:R-:W-:-:S04]  /*3770*/  SHF.L.U32 R0, R3, 0x1f, RZ ;  /* 0x0000001f03007819 */ /* 0x000fc800000006ff */
[----:B------:R-:W1:Y:S02]  /*3780*/  SYNCS.PHASECHK.TRANS64 P0, [UR4+0x1c0], R0 ;  /* 0x0001c000ff0075a7 */ /* 0x000e640008001004 */
[----:B-1----:R-:W-:Y:S05]  /*3790*/  @P0 EXIT ;  /* 0x000000000000094d */ /* 0x002fea0003800000 */
[----:B------:R-:W-:Y:S02]  /*37a0*/  SHF.L.U32 R3, R3, 0x1f, RZ ;  /* 0x0000001f03037819 */ /* 0x000fe400000006ff */
[----:B------:R-:W-:-:S07]  /*37b0*/  MOV R0, UR4 ;  /* 0x0000000400007c02 */ /* 0x000fce0008000f00 */
.L_x_68:
[----:B-1----:R1:W2:Y:S02]  /*37c0*/  SYNCS.PHASECHK.TRANS64.TRYWAIT P0, [R0+URZ+0x1c0], R3 ;  /* 0x0001c003000075a7 */ /* 0x0022a400080011ff */
[----:B--2---:R-:W-:Y:S05]  /*37d0*/  @!P0 NANOSLEEP.SYNCS 0x989680 ;  /* 0x009896800000895d */ /* 0x004fea0003900000 */
[----:B------:R-:W2:Y:S02]  /*37e0*/  @!P0 SYNCS.PHASECHK.TRANS64 P0, [R0+URZ+0x1c0], R3 ;  /* 0x0001c003000085a7 */ /* 0x000ea400080010ff */
[----:B--2---:R-:W-:Y:S05]  /*37f0*/  @P0 EXIT ;  /* 0x000000000000094d */ /* 0x004fea0003800000 */
[----:B------:R-:W-:Y:S05]  /*3800*/  BRA `(.L_x_68) ;  /* 0xfffffffc00ec7947 */ /* 0x000fea000383ffff */
.L_x_61:
[----:B------:R-:W-:-:S09]  /*3810*/  UISETP.NE.AND UP1, UPT, UR8, URZ, UPT ;  /* 0x000000ff0800728c */ /* 0x000fd2000bf25270 */
[----:B------:R-:W-:Y:S05]  /*3820*/  BRA.U UP1, `(.L_x_69) ;  /* 0x0000000d015c7547 */ /* 0x000fea000b800000 */
[----:B------:R-:W-:Y:S01]  /*3830*/  UMOV UR4, 0x40 ;  /* 0x0000004000047882 */ /* 0x000fe20000000000 */
[----:B------:R-:W-:Y:S01]  /*3840*/  NOP ;  /* 0x0000000000007918 */ /* 0x000fe20000000000 */
[----:B------:R-:W-:Y:S01]  /*3850*/  ULEA UR4, UR37, UR4, 0x18 ;  /* 0x0000000425047291 */ /* 0x000fe2000f8ec0ff */
[----:B------:R-:W-:Y:S02]  /*3860*/  UMOV UR5, 0x400 ;  /* 0x0000040000057882 */ /* 0x000fe40000000000 */
[----:B------:R-:W-:-:S06]  /*3870*/  ULEA UR37, UR37, UR5, 0x18 ;  /* 0x0000000525257291 */ /* 0x000fcc000f8ec0ff */
[----:B------:R-:W1:Y:S02]  /*3880*/  LDS.U8 R0, [UR4+0x1c] ;  /* 0x00001c04ff007984 */ /* 0x000e640008000000 */
[----:B-1----:R-:W-:-:S13]  /*3890*/  ISETP.NE.AND P0, PT, R0, RZ, PT ;  /* 0x000000ff0000720c */ /* 0x002fda0003f05270 */
[----:B------:R-:W-:Y:S05]  /*38a0*/  @P0 BRA `(.L_x_70) ;  /* 0x0000000000580947 */ /* 0x000fea0003800000 */
[----:B------:R-:W-:-:S13]  /*38b0*/  ELECT P0, URZ, PT ;  /* 0x0000000000ff782f */ /* 0x000fda0003800000 */
[----:B------:R-:W-:Y:S05]  /*38c0*/  @!P0 BRA `(.L_x_71) ;  /* 0x0000000000608947 */ /* 0x000fea0003800000 */
[----:B------:R-:W-:Y:S01]  /*38d0*/  UMOV UR5, 0x10 ;  /* 0x0000001000057882 */ /* 0x000fe20000000000 */
[----:B------:R-:W-:Y:S01]  /*38e0*/  HFMA2 R0, -RZ, RZ, 0, 5.9604644775390625e-08 ;  /* 0x00000001ff007431 */ /* 0x000fe200000001ff */
[----:B------:R-:W-:-:S03]  /*38f0*/  MOV R2, 0xffff ;  /* 0x0000ffff00027802 */ /* 0x000fc60000000f00 */
[----:B------:R-:W-:Y:S04]  /*3900*/  DEPBAR.LE SB1, 0x36 ;  /* 0x00009d800000791a */ /* 0x000fe80000000000 */
[----:B------:R-:W1:Y:S02]  /*3910*/  UTCATOMSWS.FIND_AND_SET.ALIGN UP0, UR5, UR5 ;  /* 0x00000005000575e3 */ /* 0x000e640008000800 */
[----:B-1----:R-:W-:Y:S01]  /*3920*/  MOV R3, UR5 ;  /* 0x0000000500037c02 */ /* 0x002fe20008000f00 */
[----:B------:R-:W-:Y:S06]  /*3930*/  BRA.U UP0, `(.L_x_72) ;  /* 0x0000000100187547 */ /* 0x000fec000b800000 */
.L_x_73:
[----:B------:R-:W-:Y:S05]  /*3940*/  NANOSLEEP 0x64 ;  /* 0x000000640000795d */ /* 0x000fea0003800000 */
[----:B------:R-:W-:-:S05]  /*3950*/  UMOV UR5, 0x10 ;  /* 0x0000001000057882 */ /* 0x000fca0000000000 */
[----:B------:R-:W-:Y:S04]  /*3960*/  DEPBAR.LE SB1, 0x36 ;  /* 0x00009d800000791a */ /* 0x000fe80000000000 */
[----:B------:R-:W1:Y:S02]  /*3970*/  UTCATOMSWS.FIND_AND_SET.ALIGN UP0, UR5, UR5 ;  /* 0x00000005000575e3 */ /* 0x000e640008000800 */
[----:B-1----:R-:W-:Y:S01]  /*3980*/  MOV R3, UR5 ;  /* 0x0000000500037c02 */ /* 0x002fe20008000f00 */
[----:B------:R-:W-:Y:S05]  /*3990*/  BRA.U !UP0, `(.L_x_73) ;  /* 0xfffffffd08e87547 */ /* 0x000fea000b83ffff */
.L_x_72:
[-C--:B------:R-:W-:Y:S02]  /*39a0*/  SHF.L.U32 R2, R2, R3.reuse, RZ ;  /* 0x0000000302027219 */ /* 0x080fe400000006ff */
[----:B------:R-:W-:Y:S01]  /*39b0*/  SHF.L.U32 R0, R0, R3, RZ ;  /* 0x0000000300007219 */ /* 0x000fe200000006ff */
[----:B------:R-:W-:Y:S02]  /*39c0*/  IMAD.SHL.U32 R3, R3, 0x20, RZ ;  /* 0x0000002003037824 */ /* 0x000fe400078e00ff */
[----:B------:R1:W-:Y:S04]  /*39d0*/  ATOMS.OR RZ, [UR4+0x14], R2 ;  /* 0x00001402ffff798c */ /* 0x0003e8000b000004 */
[----:B------:R1:W-:Y:S04]  /*39e0*/  ATOMS.OR RZ, [UR4+0x18], R0 ;  /* 0x00001800ffff798c */ /* 0x0003e8000b000004 */
[----:B------:R1:W-:Y:S01]  /*39f0*/  STS [UR37+0x260], R3 ;  /* 0x00026003ff007988 */ /* 0x0003e20008000825 */
[----:B------:R-:W-:Y:S05]  /*3a00*/  BRA `(.L_x_71) ;  /* 0x0000000000107947 */ /* 0x000fea0003800000 */
.L_x_70:
[----:B------:R-:W-:Y:S02]  /*3a10*/  MOV R0, 0xffffffff ;  /* 0xffffffff00007802 */ /* 0x000fe40000000f00 */
[----:B------:R-:W-:-:S03]  /*3a20*/  MOV R2, 0x3a50 ;  /* 0x00003a5000027802 */ /* 0x000fc60000000f00 */
[----:B------:R1:W-:Y:S04]  /*3a30*/  STS [UR37+0x260], R0 ;  /* 0x00026000ff007988 */ /* 0x0003e80008000825 */
[----:B-1-3-5:R-:W-:Y:S05]  /*3a40*/  CALL.REL.NOINC `($__internal_1_$__cuda_sm10x_tcgen05_guardrail_trap_phase_invalid_during_alloc) ;  /* 0x0000006400987944 */ /* 0x02afea0003c00000 */
.L_x_71:
[----:B------:R-:W-:Y:S05]  /*3a50*/  WARPSYNC.ALL ;  /* 0x0000000000007948 */ /* 0x000fea0003800000 */
[----:B------:R-:W2:Y:S01]  /*3a60*/  S2UR UR6, SR_CgaCtaId ;  /* 0x00000000000679c3 */ /* 0x000ea20000008800 */
[----:B------:R-:W-:Y:S01]  /*3a70*/  UMOV UR4, 0x400 ;  /* 0x0000040000047882 */ /* 0x000fe20000000000 */
[----:B------:R-:W-:-:S06]  /*3a80*/  NOP ;  /* 0x0000000000007918 */ /* 0x000fcc0000000000 */
[----:B------:R-:W-:Y:S06]  /*3a90*/  BAR.ARV 0x6, 0xa0 ;  /* 0x0182800000007b1d */ /* 0x000fec0000002000 */
[----:B------:R-:W4:Y:S01]  /*3aa0*/  LDCU UR7, c[0x0][0x38c] ;  /* 0x00007180ff0777ac */ /* 0x000f220008000800 */
[----:B------:R-:W-:Y:S01]  /*3ab0*/  IMAD.MOV.U32 R11, RZ, RZ, 0x1 ;  /* 0x00000001ff0b7424 */ /* 0x000fe200078e00ff */
[----:B------:R-:W-:Y:S01]  /*3ac0*/  CS2R R8, SRZ ;  /* 0x0000000000087805 */ /* 0x000fe2000001ff00 */
[----:B------:R-:W-:Y:S01]  /*3ad0*/  IMAD.MOV.U32 R10, RZ, RZ, RZ ;  /* 0x000000ffff0a7224 */ /* 0x000fe200078e00ff */
[----:B------:R-:W-:Y:S01]  /*3ae0*/  UMOV UR16, URZ ;  /* 0x000000ff00107c82 */ /* 0x000fe20008000000 */
[----:B------:R-:W-:Y:S01]  /*3af0*/  UMOV UR15, URZ ;  /* 0x000000ff000f7c82 */ /* 0x000fe20008000000 */
[----:B------:R-:W-:Y:S01]  /*3b00*/  UMOV UR20, 0x0 ;  /* 0x0000000000147882 */ /* 0x000fe20000000000 */
[----:B------:R-:W-:Y:S01]  /*3b10*/  UMOV UR21, 0x82184a0 ;  /* 0x082184a000157882 */ /* 0x000fe20000000000 */
[----:B--2---:R-:W-:Y:S01]  /*3b20*/  ULEA UR6, UR6, UR4, 0x18 ;  /* 0x0000000406067291 */ /* 0x004fe2000f8ec0ff */
[----:B------:R-:W2:Y:S03]  /*3b30*/  LDCU UR4, c[0x0][0x38c] ;  /* 0x00007180ff0477ac */ /* 0x000ea60008000800 */
[----:B------:R-:W-:-:S02]  /*3b40*/  UIADD3 UR18, UPT, UPT, UR6, 0x8600, URZ ;  /* 0x0000860006127890 */ /* 0x000fc4000fffe0ff */
[----:B----4-:R-:W-:-:S03]  /*3b50*/  UIADD3 UR7, UPT, UPT, UR7, 0x1f, URZ ;  /* 0x0000001f07077890 */ /* 0x010fc6000fffe0ff */
[----:B-1----:R-:W1:Y:S01]  /*3b60*/  LDS R0, [UR6+0x260] ;  /* 0x00026006ff007984 */ /* 0x002e620008000800 */
[----:B------:R-:W-:Y:S02]  /*3b70*/  UIADD3 UR17, UPT, UPT, UR6, 0x20600, URZ ;  /* 0x0002060006117890 */ /* 0x000fe4000fffe0ff */
[----:B------:R-:W-:Y:S02]  /*3b80*/  USHF.R.S32.HI UR5, URZ, 0x1f, UR7 ;  /* 0x0000001fff057899 */ /* 0x000fe40008011407 */
[----:B------:R-:W-:Y:S02]  /*3b90*/  USHF.R.U32.HI UR18, URZ, 0x4, UR18 ;  /* 0x00000004ff127899 */ /* 0x000fe40008011612 */
[----:B------:R-:W-:Y:S02]  /*3ba0*/  ULEA.HI UR5, UR5, UR7, URZ, 0x5 ;  /* 0x0000000705057291 */ /* 0x000fe4000f8f28ff */
[----:B------:R-:W-:Y:S02]  /*3bb0*/  USHF.R.U32.HI UR17, URZ, 0x4, UR17 ;  /* 0x00000004ff117899 */ /* 0x000fe40008011611 */
[----:B------:R-:W-:-:S02]  /*3bc0*/  USHF.R.S32.HI UR5, URZ, 0x5, UR5 ;  /* 0x00000005ff057899 */ /* 0x000fc40008011405 */
[----:B------:R-:W-:Y:S02]  /*3bd0*/  ULOP3.LUT UR18, UR18, 0x3fff, URZ, 0xc0, !UPT ;  /* 0x00003fff12127892 */ /* 0x000fe4000f8ec0ff */
[----:B------:R-:W-:Y:S02]  /*3be0*/  UISETP.LT.AND UP0, UPT, UR5, 0x1, UPT ;  /* 0x000000010500788c */ /* 0x000fe4000bf01270 */
[----:B------:R-:W-:Y:S02]  /*3bf0*/  ULOP3.LUT UR17, UR17, 0x3fff, URZ, 0xc0, !UPT ;  /* 0x00003fff11117892 */ /* 0x000fe4000f8ec0ff */
[----:B------:R-:W-:Y:S02]  /*3c00*/  USEL UR10, UR5, 0x1, !UP0 ;  /* 0x00000001050a7887 */ /* 0x000fe4000c000000 */
[----:B--2---:R-:W-:Y:S02]  /*3c10*/  UISETP.GE.AND UP3, UPT, UR4, 0x1, UPT ;  /* 0x000000010400788c */ /* 0x004fe4000bf66270 */
[----:B------:R-:W-:Y:S01]  /*3c20*/  UIADD3 UR10, UPT, UPT, -UR10, URZ, URZ ;  /* 0x000000ff0a0a7290 */ /* 0x000fe2000fffe1ff */
[----:B-1----:R-:W-:-:S15]  /*3c30*/  R2UR UR19, R0 ;  /* 0x00000000001372ca */ /* 0x002fde00000e0000 */
.L_x_80:
[----:B------:R-:W-:Y:S02]  /*3c40*/  LEA R0, R10, UR6, 0x3 ;  /* 0x000000060a007c11 */ /* 0x000fe4000f8e18ff */
[----:B------:R-:W-:Y:S02]  /*3c50*/  SHF.L.U32 R5, R9, 0x1f, RZ ;  /* 0x0000001f09057819 */ /* 0x000fe400000006ff */
[----:B------:R-:W-:Y:S01]  /*3c60*/  PLOP3.LUT P0, PT, PT, PT, UP3, 0x80, 0x8 ;  /* 0x000000000008781c */ /* 0x000fe20003f0f038 */
[----:B------:R-:W-:Y:S01]  /*3c70*/  VIADD R3, R0, 0x1c0 ;  /* 0x000001c000037836 */ /* 0x000fe20000000000 */
[----:B-1----:R-:W1:Y:S02]  /*3c80*/  SYNCS.PHASECHK.TRANS64.TRYWAIT P1, [R0+URZ+0x1b0], R5 ;  /* 0x0001b005000075a7 */ /* 0x002e6400080211ff */
[----:B-1--4-:R-:W-:Y:S09]  /*3c90*/  @!P1 BRA `(.L_x_74) ;  /* 0x0000005c00909947 */ /* 0x012ff20003800000 */
.L_x_181:
[----:B------:R-:W-:Y:S01]  /*3ca0*/  LEA R4, R10, UR6, 0x4 ;  /* 0x000000060a047c11 */ /* 0x000fe2000f8e20ff */
[----:B------:R-:W-:Y:S01]  /*3cb0*/  @UP3 ULEA UR4, UR15, UR6, 0x3 ;  /* 0x000000060f043291 */ /* 0x000fe2000f8e18ff */
[----:B------:R-:W-:Y:S01]  /*3cc0*/  PLOP3.LUT P2, PT, PT, PT, PT, 0x80, 0x8 ;  /* 0x000000000008781c */ /* 0x000fe20003f4f070 */
[----:B------:R-:W-:Y:S01]  /*3cd0*/  ULEA UR9, UR16, UR6, 0x3 ;  /* 0x0000000610097291 */ /* 0x000fe2000f8e18ff */
[----:B------:R-:W-:Y:S02]  /*3ce0*/  PRMT R3, RZ, 0x654, R3 ;  /* 0x00000654ff037816 */ /* 0x000fe40000000003 */
[----:B-1----:R-:W1:Y:S01]  /*3cf0*/  LDS.128 R4, [R4+0x240] ;  /* 0x0002400004047984 */ /* 0x002e620000000c00 */
[----:B------:R-:W-:Y:S02]  /*3d00*/  @P0 SHF.L.U32 R2, R8, 0x1f, RZ ;  /* 0x0000001f08020819 */ /* 0x000fe400000006ff */
[----:B------:R-:W-:Y:S01]  /*3d10*/  SHF.L.U32 R0, R11, 0x1f, RZ ;  /* 0x0000001f0b007819 */ /* 0x000fe200000006ff */
[----:B------:R-:W-:Y:S01]  /*3d20*/  @!PT LDS RZ, [RZ] ;  /* 0x00000000fffff984 */ /* 0x000fe20000000800 */
[----:B------:R-:W-:Y:S01]  /*3d30*/  @!PT LDS RZ, [RZ] ;  /* 0x00000000fffff984 */ /* 0x000fe20000000800 */
[----:B------:R-:W-:Y:S01]  /*3d40*/  @!PT LDS RZ, [RZ] ;  /* 0x00000000fffff984 */ /* 0x000fe20000000800 */
[----:B------:R-:W-:Y:S01]  /*3d50*/  @!PT LDS RZ, [RZ] ;  /* 0x00000000fffff984 */ /* 0x000fe20000000800 */
[----:B------:R2:W-:Y:S06]  /*3d60*/  MEMBAR.ALL.CTA ;  /* 0x0000000000007992 */ /* 0x0005ec0000008000 */
[----:B--2---:R-:W2:Y:S02]  /*3d70*/  FENCE.VIEW.ASYNC.S ;  /* 0x00000000000073c6 */ /* 0x004ea40000000000 */
[----:B--2---:R2:W-:Y:S01]  /*3d80*/  SYNCS.ARRIVE.TRANS64.RED.A1T0 RZ, [R3+URZ], RZ ;  /* 0x000000ff03ff79a7 */ /* 0x0045e200081004ff */
[----:B------:R2:W4:Y:S01]  /*3d90*/  @P0 SYNCS.PHASECHK.TRANS64.TRYWAIT P2, [UR4], R2 ;  /* 0x00000002ff0005a7 */ /* 0x0005220008041104 */
[----:B-1----:R-:W-:Y:S01]  /*3da0*/  LOP3.LUT P1, RZ, R6, 0x1, RZ, 0xc0, !PT ;  /* 0x0000000106ff7812 */ /* 0x002fe2000782c0ff */
[----:B------:R-:W1:Y:S02]  /*3db0*/  SYNCS.PHASECHK.TRANS64.TRYWAIT P0, [UR9+0x1f0], R0 ;  /* 0x0001f000ff0075a7 */ /* 0x000e640008001109 */
[----:B-12-4-:R-:W-:Y:S10]  /*3dc0*/  @!P0 BRA `(.L_x_75) ;  /* 0x0000005c00588947 */ /* 0x016ff40003800000 */
.L_x_183:
[----:B------:R-:W-:Y:S01]  /*3dd0*/  IADD3 R10, PT, PT, R10, 0x1, RZ ;  /* 0x000000010a0a7810 */ /* 0x000fe20007ffe0ff */
[----:B------:R-:W-:Y:S06]  /*3de0*/  BRA.U !UP3, `(.L_x_76) ;  /* 0x000000010b8c7547 */ /* 0x000fec000b800000 */
[----:B------:R-:W-:Y:S02]  /*3df0*/  ULEA UR8, UR16, UR19, 0x7 ;  /* 0x0000001310087291 */ /* 0x000fe4000f8e38ff */
[----:B------:R-:W-:Y:S01]  /*3e00*/  UPLOP3.LUT UP4, UPT, UPT, UPT, UPT, 0x40, 0x4 ;  /* 0x000000000004789c */ /* 0x000fe20003f8e870 */
[----:B------:R-:W-:Y:S01]  /*3e10*/  UMOV UR14, UR10 ;  /* 0x0000000a000e7c82 */ /* 0x000fe20008000000 */
[----:B------:R-:W-:Y:S01]  /*3e20*/  UMOV UR13, UR5 ;  /* 0x00000005000d7c82 */ /* 0x000fe20008000000 */
[----:B------:R-:W-:-:S08]  /*3e30*/  UMOV UR12, UR15 ;  /* 0x0000000f000c7c82 */ /* 0x000fd00008000000 */
.L_x_79:
[----:B------:R-:W-:Y:S02]  /*3e40*/  UIADD3 UR14, UPT, UPT, UR14, 0x1, URZ ;  /* 0x000000010e0e7890 */ /* 0x000fe4000fffe0ff */
[----:B--2---:R-:W-:Y:S02]  /*3e50*/  ULEA UR7, UR12, UR6, 0x3 ;  /* 0x000000060c077291 */ /* 0x004fe4000f8e18ff */
[----:B------:R-:W-:Y:S01]  /*3e60*/  UISETP.NE.AND UP0, UPT, UR14, URZ, UPT ;  /* 0x000000ff0e00728c */ /* 0x000fe2000bf05270 */
[----:B----4-:R-:W-:Y:S10]  /*3e70*/  @P2 BRA `(.L_x_77) ;  /* 0x00000000000c2947 */ /* 0x010ff40003800000 */
[----:B-1----:R-:W-:Y:S04]  /*3e80*/  SHF.L.U32 R3, R8, 0x1f, RZ ;  /* 0x0000001f08037819 */ /* 0x002fe800000006ff */
[----:B------:R-:W1:Y:S02]  /*3e90*/  SYNCS.PHASECHK.TRANS64.TRYWAIT P0, [UR7], R3 ;  /* 0x00000003ff0075a7 */ /* 0x000e640008001107 */
[----:B-1----:R-:W-:Y:S05]  /*3ea0*/  @!P0 BRA `(.L_x_78) ;  /* 0x0000005c00388947 */ /* 0x002fea0003800000 */
.L_x_77:
[----:B------:R-:W-:Y:S01]  /*3eb0*/  UISETP.NE.AND UP1, UPT, UR13, 0x1, UPT ;  /* 0x000000010d00788c */ /* 0x000fe2000bf25270 */
[----:B------:R-:W-:Y:S01]  /*3ec0*/  PLOP3.LUT P2, PT, PT, PT, PT, 0x80, 0x8 ;  /* 0x000000000008781c */ /* 0x000fe20003f4f070 */
[----:B------:R-:W-:Y:S02]  /*3ed0*/  UIADD3 UR15, UPT, UPT, UR12, 0x1, URZ ;  /* 0x000000010c0f7890 */ /* 0x000fe4000fffe0ff */
[----:B------:R-:W-:Y:S02]  /*3ee0*/  UIADD3 UR7, UPT, UPT, UR7, 0xc0, URZ ;  /* 0x000000c007077890 */ /* 0x000fe4000fffe0ff */
[----:B------:R-:W-:Y:S01]  /*3ef0*/  UISETP.NE.AND UP2, UPT, UR15, 0x18, UPT ;  /* 0x000000180f00788c */ /* 0x000fe2000bf45270 */
[----:B------:R-:W-:Y:S01]  /*3f00*/  PLOP3.LUT P0, PT, PT, PT, UP1, 0x80, 0x8 ;  /* 0x000000000008781c */ /* 0x000fe20003f0f018 */
[----:B------:R-:W-:Y:S02]  /*3f10*/  UIADD3 UR13, UPT, UPT, UR13, -0x1, URZ ;  /* 0xffffffff0d0d7890 */ /* 0x000fe4000fffe0ff */
[----:B------:R-:W-:Y:S02]  /*3f20*/  USEL UR11, URZ, 0x1, UP2 ;  /* 0x00000001ff0b7887 */ /* 0x000fe40009000000 */
[----:B------:R-:W-:Y:S01]  /*3f30*/  USEL UR15, UR15, URZ, UP2 ;  /* 0x000000ff0f0f7287 */ /* 0x000fe20009000000 */
[----:B------:R-:W-:Y:S01]  /*3f40*/  UMOV UR23, 0x40004040 ;  /* 0x4000404000177882 */ /* 0x000fe20000000000 */
[----:B------:R-:W-:Y:S02]  /*3f50*/  UMOV UR25, 0x40004040 ;  /* 0x4000404000197882 */ /* 0x000fe40000000000 */
[----:B------:R-:W-:Y:S01]  /*3f60*/  @UP1 ULEA UR4, UR15, UR6, 0x3 ;  /* 0x000000060f041291 */ /* 0x000fe2000f8e18ff */
[----:B------:R-:W-:Y:S04]  /*3f70*/  LOP3.LUT R8, R8, UR11, RZ, 0x3c, !PT ;  /* 0x0000000b08087c12 */ /* 0x000fe8000f8e3cff */
[----:B-1----:R-:W-:Y:S04]  /*3f80*/  @P0 SHF.L.U32 R0, R8, 0x1f, RZ ;  /* 0x0000001f08000819 */ /* 0x002fe800000006ff */
[----:B------:R2:W4:Y:S01]  /*3f90*/  @P0 SYNCS.PHASECHK.TRANS64.TRYWAIT P2, [UR4], R0 ;  /* 0x00000000ff0005a7 */ /* 0x0005220008041104 */
[----:B------:R-:W-:Y:S03]  /*3fa0*/  USHF.L.U32 UR4, UR12, 0x8, URZ ;  /* 0x000000080c047899 */ /* 0x000fe600080006ff */
[----:B------:R-:W-:Y:S01]  /*3fb0*/  UMOV UR12, UR15 ;  /* 0x0000000f000c7c82 */ /* 0x000fe20008000000 */
[----:B------:R-:W-:Y:S02]  /*3fc0*/  UIADD3 UR22, UPT, UPT, UR18, UR4, URZ ;  /* 0x0000000412167290 */ /* 0x000fe4000fffe0ff */
[----:B------:R-:W-:Y:S09]  /*3fd0*/  UIADD3 UR24, UPT, UPT, UR17, UR4, URZ ;  /* 0x0000000411187290 */ /* 0x000ff2000fffe0ff */
[----:B------:R2:W-:Y:S01]  /*3fe0*/  UTCIMMA gdesc[UR22], gdesc[UR24], tmem[UR8], tmem[UR20], idesc[UR21], UP4 ;  /* 0x00ff1418160075ea */ /* 0x0005e2000a000108 */
[----:B------:R-:W-:Y:S01]  /*3ff0*/  UPLOP3.LUT UP4, UPT, UPT, UPT, UPT, 0x80, 0x8 ;  /* 0x000000000008789c */ /* 0x000fe20003f8f070 */
[----:B------:R2:W-:Y:S01]  /*4000*/  UTCBAR [UR7], URZ ;  /* 0x000000ff070073e9 */ /* 0x0005e200080000ff */
[----:B------:R-:W-:Y:S09]  /*4010*/  BRA.U UP0, `(.L_x_79) ;  /* 0xfffffffd00887547 */ /* 0x000ff2000b83ffff */
.L_x_76:
[----:B------:R-:W-:Y:S01]  /*4020*/  UIADD3 UR16, UPT, UPT, UR16, 0x1, URZ ;  /* 0x0000000110107890 */ /* 0x000fe2000fffe0ff */
[C---:B------:R-:W-:Y:S01]  /*4030*/  ISETP.NE.AND P0, PT, R10.reuse, 0x2, PT ;  /* 0x000000020a00780c */ /* 0x040fe20003f05270 */
[----:B------:R-:W-:Y:S02]  /*4040*/  UIADD3 UR9, UPT, UPT, UR9, 0x1d0, URZ ;  /* 0x000001d009097890 */ /* 0x000fe4000fffe0ff */
[----:B------:R-:W-:Y:S01]  /*4050*/  UISETP.NE.AND UP0, UPT, UR16, 0x4, UPT ;  /* 0x000000041000788c */ /* 0x000fe2000bf05270 */
[----:B-12---:R-:W-:Y:S02]  /*4060*/  SEL R0, RZ, 0x1, P0 ;  /* 0x00000001ff007807 */ /* 0x006fe40000000000 */
[----:B------:R-:W-:Y:S01]  /*4070*/  SEL R10, R10, RZ, P0 ;  /* 0x000000ff0a0a7207 */ /* 0x000fe20000000000 */
[----:B------:R-:W-:Y:S01]  /*4080*/  USEL UR4, URZ, 0x1, UP0 ;  /* 0x00000001ff047887 */ /* 0x000fe20008000000 */
[----:B------:R-:W-:Y:S01]  /*4090*/  LOP3.LUT R9, R9, R0, RZ, 0x3c, !PT ;  /* 0x0000000009097212 */ /* 0x000fe200078e3cff */
[----:B------:R-:W-:Y:S01]  /*40a0*/  USEL UR16, UR16, URZ, UP0 ;  /* 0x000000ff10107287 */ /* 0x000fe20008000000 */
[----:B------:R1:W-:Y:S03]  /*40b0*/  UTCBAR [UR9], URZ ;  /* 0x000000ff090073e9 */ /* 0x0003e600080000ff */
[----:B------:R-:W-:Y:S01]  /*40c0*/  LOP3.LUT R11, R11, UR4, RZ, 0x3c, !PT ;  /* 0x000000040b0b7c12 */ /* 0x000fe2000f8e3cff */
[----:B------:R-:W-:Y:S07]  /*40d0*/  @P1 BRA `(.L_x_80) ;  /* 0xfffffff800d81947 */ /* 0x000fee000383ffff */
[----:B------:R-:W2:Y:S01]  /*40e0*/  S2UR UR4, SR_CgaCtaId ;  /* 0x00000000000479c3 */ /* 0x000ea20000008800 */
[----:B------:R-:W-:Y:S01]  /*40f0*/  ELECT P0, URZ, PT ;  /* 0x0000000000ff782f */ /* 0x000fe20003800000 */
[----:B------:R-:W-:Y:S01]  /*4100*/  IMAD.MOV.U32 R0, RZ, RZ, 0x1 ;  /* 0x00000001ff007424 */ /* 0x000fe200078e00ff */
[----:B------:R-:W-:Y:S01]  /*4110*/  UIADD3 UR6, UPT, UPT, UR6, 0x1f0, URZ ;  /* 0x000001f006067890 */ /* 0x000fe2000fffe0ff */
[----:B------:R-:W-:Y:S01]  /*4120*/  SHF.L.U32 R3, R11, 0x1f, RZ ;  /* 0x0000001f0b037819 */ /* 0x000fe200000006ff */
[----:B------:R-:W-:-:S03]  /*4130*/  UMOV UR5, 0x40 ;  /* 0x0000004000057882 */ /* 0x000fc60000000000 */
[----:B------:R-:W-:Y:S01]  /*4140*/  UVIRTCOUNT.DEALLOC.SMPOOL 0x80 ;  /* 0x000000800000784c */ /* 0x000fe20000000000 */
[----:B--2---:R-:W-:Y:S02]  /*4150*/  ULEA UR4, UR4, UR5, 0x18 ;  /* 0x0000000504047291 */ /* 0x004fe4000f8ec0ff */
[----:B------:R-:W-:-:S07]  /*4160*/  ULEA UR5, UR16, UR6, 0x3 ;  /* 0x0000000610057291 */ /* 0x000fce000f8e18ff */
[----:B------:R2:W-:Y:S02]  /*4170*/  @P0 STS.U8 [UR4+0x1c], R0 ;  /* 0x00001c00ff000988 */ /* 0x0005e40008000004 */
[----:B------:R-:W3:Y:S02]  /*4180*/  SYNCS.PHASECHK.TRANS64.TRYWAIT P0, [UR5], R3 ;  /* 0x00000003ff0075a7 */ /* 0x000ee40008001105 */
[----:B--23--:R-:W-:Y:S05]  /*4190*/  @!P0 BRA `(.L_x_81) ;  /* 0x0000005800948947 */ /* 0x00cfea0003800000 */
.L_x_186:
[----:B------:R-:W-:-:S04]  /*41a0*/  UIADD3 UR7, UPT, UPT, UR16, 0x1, URZ ;  /* 0x0000000110077890 */ /* 0x000fc8000fffe0ff */
[----:B------:R-:W-:-:S04]  /*41b0*/  UISETP.NE.AND UP0, UPT, UR7, 0x4, UPT ;  /* 0x000000040700788c */ /* 0x000fc8000bf05270 */
[----:B------:R-:W-:Y:S02]  /*41c0*/  USEL UR8, URZ, 0x1, UP0 ;  /* 0x00000001ff087887 */ /* 0x000fe40008000000 */
[----:B------:R-:W-:-:S04]  /*41d0*/  USEL UR7, UR7, URZ, UP0 ;  /* 0x000000ff07077287 */ /* 0x000fc80008000000 */
[----:B------:R-:W-:Y:S01]  /*41e0*/  ULEA UR5, UR7, UR6, 0x3 ;  /* 0x0000000607057291 */ /* 0x000fe2000f8e18ff */
[----:B------:R-:W-:-:S04]  /*41f0*/  LOP3.LUT R2, R11, UR8, RZ, 0x3c, !PT ;  /* 0x000000080b027c12 */ /* 0x000fc8000f8e3cff */
[----:B--2---:R-:W-:-:S04]  /*4200*/  SHF.L.U32 R3, R2, 0x1f, RZ ;  /* 0x0000001f02037819 */ /* 0x004fc800000006ff */
[----:B------:R-:W2:Y:S02]  /*4210*/  SYNCS.PHASECHK.TRANS64.TRYWAIT P0, [UR5], R3 ;  /* 0x00000003ff0075a7 */ /* 0x000ea40008001105 */
[----:B--2---:R-:W-:Y:S05]  /*4220*/  @!P0 BRA `(.L_x_82) ;  /* 0x0000005800888947 */ /* 0x004fea0003800000 */
.L_x_188:
        /* <DEDUP_REMOVED lines=9> */
.L_x_190:
[----:B------:R-:W-:-:S04]  /*42c0*/  UIADD3 UR7, UPT, UPT, UR7, 0x1, URZ ;  /* 0x0000000107077890 */ /* 0x000fc8000fffe0ff */
[----:B------:R-:W-:-:S04]  /*42d0*/  UISETP.NE.AND UP0, UPT, UR7, 0x4, UPT ;  /* 0x000000040700788c */ /* 0x000fc8000bf05270 */
[----:B------:R-:W-:Y:S02]  /*42e0*/  USEL UR5, URZ, 0x1, UP0 ;  /* 0x00000001ff057887 */ /* 0x000fe40008000000 */
[----:B------:R-:W-:-:S04]  /*42f0*/  USEL UR7, UR7, URZ, UP0 ;  /* 0x000000ff07077287 */ /* 0x000fc80008000000 */
[----:B------:R-:W-:Y:S01]  /*4300*/  ULEA UR7, UR7, UR6, 0x3 ;  /* 0x0000000607077291 */ /* 0x000fe2000f8e18ff */
[----:B--2---:R-:W-:-:S04]  /*4310*/  LOP3.LUT R3, R2, UR5, RZ, 0x3c, !PT ;  /* 0x0000000502037c12 */ /* 0x004fc8000f8e3cff */
[----:B------:R-:W-:-:S04]  /*4320*/  SHF.L.U32 R3, R3, 0x1f, RZ ;  /* 0x0000001f03037819 */ /* 0x000fc800000006ff */
[----:B------:R-:W2:Y:S02]  /*4330*/  SYNCS.PHASECHK.TRANS64.TRYWAIT P0, [UR7], R3 ;  /* 0x00000003ff0075a7 */ /* 0x000ea40008001107 */
[----:B--2---:R-:W-:Y:S05]  /*4340*/  @!P0 BRA `(.L_x_84) ;  /* 0x0000005800708947 */ /* 0x004fea0003800000 */
.L_x_192:
[----:B------:R-:W-:Y:S01]  /*4350*/  NOP ;  /* 0x0000000000007918 */ /* 0x000fe20000000000 */
[----:B--2---:R-:W2:Y:S01]  /*4360*/  LDS R0, [UR4+0x14] ;  /* 0x00001404ff007984 */ /* 0x004ea20008000800 */
[----:B------:R-:W-:Y:S01]  /*4370*/  ULOP3.LUT UR6, UR19, 0xffff, URZ, 0xc0, !UPT ;  /* 0x0000ffff13067892 */ /* 0x000fe2000f8ec0ff */
[----:B------:R-:W-:Y:S01]  /*4380*/  UMOV UR8, 0xffff ;  /* 0x0000ffff00087882 */ /* 0x000fe20000000000 */
[----:B------:R-:W-:Y:S02]  /*4390*/  UMOV UR5, 0x1 ;  /* 0x0000000100057882 */ /* 0x000fe40000000000 */
[----:B------:R-:W-:-:S04]  /*43a0*/  USHF.R.U32.HI UR6, URZ, 0x5, UR6 ;  /* 0x00000005ff067899 */ /* 0x000fc80008011606 */
[----:B------:R-:W-:Y:S02]  /*43b0*/  USHF.L.U32 UR8, UR8, UR6, URZ ;  /* 0x0000000608087299 */ /* 0x000fe400080006ff */
[----:B------:R-:W-:-:S04]  /*43c0*/  USHF.L.U32 UR5, UR5, UR6, URZ ;  /* 0x0000000605057299 */ /* 0x000fc800080006ff */
[----:B--2---:R-:W-:-:S04]  /*43d0*/  LOP3.LUT R0, R0, UR8, RZ, 0xc0, !PT ;  /* 0x0000000800007c12 */ /* 0x004fc8000f8ec0ff */
[----:B------:R-:W-:-:S13]  /*43e0*/  ISETP.NE.AND P0, PT, R0, UR8, PT ;  /* 0x0000000800007c0c */ /* 0x000fda000bf05270 */
[----:B------:R-:W-:Y:S05]  /*43f0*/  @P0 BRA `(.L_x_85) ;  /* 0x0000000000580947 */ /* 0x000fea0003800000 */
[----:B------:R-:W2:Y:S02]  /*4400*/  LDS R0, [UR4+0x18] ;  /* 0x00001804ff007984 */ /* 0x000ea40008000800 */
[----:B--2---:R-:W-:-:S04]  /*4410*/  LOP3.LUT R0, R0, UR5, RZ, 0xc0, !PT ;  /* 0x0000000500007c12 */ /* 0x004fc8000f8ec0ff */
[----:B------:R-:W-:-:S13]  /*4420*/  ISETP.NE.AND P0, PT, R0, UR5, PT ;  /* 0x0000000500007c0c */ /* 0x000fda000bf05270 */
[----:B------:R-:W-:Y:S05]  /*4430*/  @P0 BRA `(.L_x_86) ;  /* 0x00000000003c0947 */ /* 0x000fea0003800000 */
[----:B------:R-:W2:Y:S01]  /*4440*/  S2R R2, SR_LANEID ;  /* 0x0000000000027919 */ /* 0x000ea20000000000 */
[----:B------:R-:W-:Y:S01]  /*4450*/  ULOP3.LUT UR8, URZ, UR8, URZ, 0x33, !UPT ;  /* 0x00000008ff087292 */ /* 0x000fe2000f8e33ff */
[----:B------:R-:W-:Y:S01]  /*4460*/  LOP3.LUT R4, RZ, UR5, RZ, 0x33, !PT ;  /* 0x00000005ff047c12 */ /* 0x000fe2000f8e33ff */
[----:B------:R-:W-:Y:S02]  /*4470*/  VOTEU.ANY UR7, UPT, PT ;  /* 0x0000000000077886 */ /* 0x000fe400038e0100 */
[----:B------:R-:W-:Y:S01]  /*4480*/  UFLO.U32 UR7, UR7 ;  /* 0x00000007000772bd */ /* 0x000fe200080e0000 */
[----:B------:R-:W3:Y:S01]  /*4490*/  REDUX UR5, R4 ;  /* 0x00000000040573c4 */ /* 0x000ee20000000000 */
[----:B------:R-:W-:-:S06]  /*44a0*/  IMAD.U32 R0, RZ, RZ, UR8 ;  /* 0x00000008ff007e24 */ /* 0x000fcc000f8e00ff */
[----:B------:R1:W-:Y:S01]  /*44b0*/  UTCATOMSWS.AND URZ, UR8 ;  /* 0x0000000800ff79e3 */ /* 0x0003e20008000000 */
[----:B------:R-:W4:Y:S01]  /*44c0*/  REDUX UR6, R0 ;  /* 0x00000000000673c4 */ /* 0x000f220000000000 */
[----:B--2---:R-:W-:Y:S01]  /*44d0*/  ISETP.EQ.U32.AND P0, PT, R2, UR7, PT ;  /* 0x0000000702007c0c */ /* 0x004fe2000bf02070 */
[----:B---3--:R-:W-:Y:S01]  /*44e0*/  IMAD.U32 R2, RZ, RZ, UR5 ;  /* 0x00000005ff027e24 */ /* 0x008fe2000f8e00ff */
[----:B----4-:R-:W-:-:S11]  /*44f0*/  MOV R3, UR6 ;  /* 0x0000000600037c02 */ /* 0x010fd60008000f00 */
[----:B------:R1:W-:Y:S04]  /*4500*/  @P0 ATOMS.AND RZ, [UR4+0x14], R3 ;  /* 0x00001403ffff098c */ /* 0x0003e8000a800004 */
[----:B------:R1:W-:Y:S01]  /*4510*/  @P0 ATOMS.AND RZ, [UR4+0x18], R2 ;  /* 0x00001802ffff098c */ /* 0x0003e2000a800004 */
[----:B------:R-:W-:Y:S05]  /*4520*/  BRA `(.L_x_87) ;  /* 0x0000000000147947 */ /* 0x000fea0003800000 */
.L_x_86:
[----:B------:R-:W-:Y:S02]  /*4530*/  MOV R2, 0x4550 ;  /* 0x0000455000027802 */ /* 0x000fe40000000f00 */
[----:B-1--45:R-:W-:Y:S05]  /*4540*/  CALL.REL.NOINC `($__internal_0_$__cuda_sm10x_tcgen05_guardrail_trap_col_being_dealloced_not_returned_by_alloc) ;  /* 0x0000005800cc7944 */ /* 0x032fea0003c00000 */
[----:B------:R-:W-:Y:S05]  /*4550*/  BRA `(.L_x_87) ;  /* 0x0000000000087947 */ /* 0x000fea0003800000 */
.L_x_85:
[----:B------:R-:W-:Y:S02]  /*4560*/  MOV R2, 0x4580 ;  /* 0x0000458000027802 */ /* 0x000fe40000000f00 */
[----:B-1--45:R-:W-:Y:S05]  /*4570*/  CALL.REL.NOINC `($__internal_2_$__cuda_sm10x_tcgen05_guardrail_trap_unallocated_columns_being_dealloced) ;  /* 0x0000005800d87944 */ /* 0x032fea0003c00000 */
.L_x_87:
[----:B------:R-:W-:Y:S01]  /*4580*/  NOP ;  /* 0x0000000000007918 */ /* 0x000fe20000000000 */
[----:B-1----:R-:W-:Y:S05]  /*4590*/  EXIT ;  /* 0x000000000000794d */ /* 0x002fea0003800000 */
.L_x_69:
[----:B------:R-:W-:-:S09]  /*45a0*/  UISETP.NE.OR UP2, UPT, UR8, 0x3, !UP2 ;  /* 0x000000030800788c */ /* 0x000fd2000d745670 */
[----:B------:R-:W-:Y:S05]  /*45b0*/  BRA.U UP2, `(.L_x_88) ;  /* 0x0000000d02407547 */ /* 0x000fea000b800000 */
[----:B------:R-:W1:Y:S01]  /*45c0*/  LDC R0, c[0x0][0xb30] ;  /* 0x0002cc00ff007b82 */ /* 0x000e620000000800 */
[----:B------:R-:W2:Y:S01]  /*45d0*/  LDCU.64 UR8, c[0x0][0x888] ;  /* 0x00011100ff0877ac */ /* 0x000ea20008000a00 */
[----:B------:R-:W-:Y:S02]  /*45e0*/  HFMA2 R29, -RZ, RZ, 0, 0 ;  /* 0x00000000ff1d7431 */ /* 0x000fe400000001ff */
[----:B------:R-:W-:Y:S01]  /*45f0*/  IMAD.MOV.U32 R31, RZ, RZ, 0x1 ;  /* 0x00000001ff1f7424 */ /* 0x000fe200078e00ff */
[----:B------:R-:W-:Y:S01]  /*4600*/  MOV R23, 0x2000 ;  /* 0x0000200000177802 */ /* 0x000fe20000000f00 */
[----:B------:R-:W4:Y:S01]  /*4610*/  LDCU.64 UR4, c[0x0][0x890] ;  /* 0x00011200ff0477ac */ /* 0x000f220008000a00 */
[----:B------:R-:W-:Y:S01]  /*4620*/  IMAD.MOV.U32 R30, RZ, RZ, RZ ;  /* 0x000000ffff1e7224 */ /* 0x000fe200078e00ff */
[----:B------:R-:W3:Y:S01]  /*4630*/  LDC R19, c[0x0][0x370] ;  /* 0x0000dc00ff137b82 */ /* 0x000ee20000000800 */
[----:B------:R-:W-:Y:S01]  /*4640*/  UMOV UR7, 0x400 ;  /* 0x0000040000077882 */ /* 0x000fe20000000000 */
[----:B------:R-:W-:-:S02]  /*4650*/  UPLOP3.LUT UP1, UPT, UPT, UPT, UPT, 0x40, 0x4 ;  /* 0x000000000004789c */ /* 0x000fc40003f2e870 */
[----:B------:R-:W-:-:S04]  /*4660*/  ULEA UR7, UR37, UR7, 0x18 ;  /* 0x0000000725077291 */ /* 0x000fc8000f8ec0ff */
[----:B------:R-:W3:Y:S01]  /*4670*/  LDC R2, c[0x0][0xb0c] ;  /* 0x0002c300ff027b82 */ /* 0x000ee20000000800 */
[----:B------:R-:W-:Y:S02]  /*4680*/  UIADD3 UR13, UPT, UPT, UR7, 0x188, URZ ;  /* 0x00000188070d7890 */ /* 0x000fe4000fffe0ff */
[----:B--2---:R-:W-:Y:S02]  /*4690*/  UISETP.NE.U32.AND UP2, UPT, UR8, URZ, UPT ;  /* 0x000000ff0800728c */ /* 0x004fe4000bf45070 */
[----:B------:R-:W-:Y:S02]  /*46a0*/  UIADD3 UR17, UPT, UPT, UR7, 0x180, URZ ;  /* 0x0000018007117890 */ /* 0x000fe4000fffe0ff */
[----:B----4-:R-:W-:Y:S01]  /*46b0*/  UISETP.NE.U32.AND UP3, UPT, UR4, URZ, UPT ;  /* 0x000000ff0400728c */ /* 0x010fe2000bf65070 */
[----:B------:R-:W2:Y:S01]  /*46c0*/  LDC R18, c[0x0][0xb20] ;  /* 0x0002c800ff127b82 */ /* 0x000ea20000000800 */
[----:B-1----:R-:W-:Y:S01]  /*46d0*/  ISETP.NE.AND P1, PT, R0, 0x1, PT ;  /* 0x000000010000780c */ /* 0x002fe20003f25270 */
[----:B------:R-:W-:-:S02]  /*46e0*/  UISETP.NE.AND.EX UP2, UPT, UR9, URZ, UPT, UP2 ;  /* 0x000000ff0900728c */ /* 0x000fc4000bf45320 */
[----:B------:R-:W-:Y:S02]  /*46f0*/  UPRMT UR13, UR37, 0x654, UR13 ;  /* 0x00000654250d7896 */ /* 0x000fe4000800000d */
[----:B------:R-:W-:Y:S02]  /*4700*/  UISETP.NE.AND.EX UP3, UPT, UR5, URZ, UPT, UP3 ;  /* 0x000000ff0500728c */ /* 0x000fe4000bf65330 */
[----:B------:R-:W1:Y:S08]  /*4710*/  LDC.64 R32, c[0x0][0x348] ;  /* 0x0000d200ff207b82 */ /* 0x000e700000000a00 */
[----:B------:R-:W4:Y:S08]  /*4720*/  LDC.64 R16, c[0x0][0xb10] ;  /* 0x0002c400ff107b82 */ /* 0x000f300000000a00 */
[----:B------:R-:W1:Y:S08]  /*4730*/  LDC.64 R6, c[0x0][0xb18] ;  /* 0x0002c600ff067b82 */ /* 0x000e700000000a00 */
[----:B------:R-:W1:Y:S08]  /*4740*/  LDC.64 R4, c[0x0][0xb28] ;  /* 0x0002ca00ff047b82 */ /* 0x000e700000000a00 */
[----:B--23--:R-:W1:Y:S02]  /*4750*/  LDC R22, c[0x0][0x374] ;  /* 0x0000dd00ff167b82 */ /* 0x00ce640000000800 */
.L_x_97:
[C---:B------:R-:W-:Y:S02]  /*4760*/  LEA R0, R30.reuse, UR7, 0x3 ;  /* 0x000000071e007c11 */ /* 0x040fe4000f8e18ff */
[----:B------:R-:W-:Y:S02]  /*4770*/  SHF.L.U32 R3, R29, 0x1f, RZ ;  /* 0x0000001f1d037819 */ /* 0x000fe400000006ff */
[----:B------:R-:W-:Y:S02]  /*4780*/  LEA R24, R30, UR7, 0x4 ;  /* 0x000000071e187c11 */ /* 0x000fe4000f8e20ff */
[----:B--2---:R-:W2:Y:S02]  /*4790*/  SYNCS.PHASECHK.TRANS64.TRYWAIT P0, [R0+URZ+0x1b0], R3 ;  /* 0x0001b003000075a7 */ /* 0x004ea400080011ff */
[----:B--2---:R-:W-:Y:S05]  /*47a0*/  @!P0 BRA `(.L_x_89) ;  /* 0x0000005400708947 */ /* 0x004fea0003800000 */
.L_x_193:
[----:B------:R-:W-:Y:S01]  /*47b0*/  ISETP.GE.AND P0, PT, R72, 0x1, PT ;  /* 0x000000014800780c */ /* 0x000fe20003f06270 */
[----:B------:R-:W3:Y:S01]  /*47c0*/  LDS.128 R24, [R24+0x240] ;  /* 0x0002400018187984 */ /* 0x000ee20000000c00 */
[----:B--2---:R-:W-:Y:S01]  /*47d0*/  VIADD R0, R0, 0x1c0 ;  /* 0x000001c000007836 */ /* 0x004fe20000000000 */
[----:B------:R-:W-:Y:S01]  /*47e0*/  @!PT LDS RZ, [RZ] ;  /* 0x00000000fffff984 */ /* 0x000fe20000000800 */
[----:B------:R-:W-:Y:S01]  /*47f0*/  @!PT LDS RZ, [RZ] ;  /* 0x00000000fffff984 */ /* 0x000fe20000000800 */
[----:B------:R-:W-:Y:S01]  /*4800*/  @!PT LDS RZ, [RZ] ;  /* 0x00000000fffff984 */ /* 0x000fe20000000800 */
[----:B------:R-:W-:Y:S01]  /*4810*/  @!PT LDS RZ, [RZ] ;  /* 0x00000000fffff984 */ /* 0x000fe20000000800 */
[----:B------:R2:W-:Y:S06]  /*4820*/  MEMBAR.ALL.CTA ;  /* 0x0000000000007992 */ /* 0x0005ec0000008000 */
[----:B--2---:R-:W2:Y:S01]  /*4830*/  FENCE.VIEW.ASYNC.S ;  /* 0x00000000000073c6 */ /* 0x004ea20000000000 */
[----:B------:R-:W-:Y:S04]  /*4840*/  PRMT R0, RZ, 0x654, R0 ;  /* 0x00000654ff007816 */ /* 0x000fe80000000000 */
[----:B--2---:R2:W-:Y:S01]  /*4850*/  SYNCS.ARRIVE.TRANS64.RED.A1T0 RZ, [R0+URZ], RZ ;  /* 0x000000ff00ff79a7 */ /* 0x0045e200081004ff */
[----:B---3--:R-:W-:Y:S11]  /*4860*/  LOP3.LUT P3, RZ, R26, 0x1, RZ, 0xc0, !PT ;  /* 0x000000011aff7812 */ /* 0x008ff6000786c0ff */
[----:B------:R-:W-:Y:S02]  /*4870*/  @!UPT UIADD3 URZ, UPT, UPT, URZ, URZ, URZ ;  /* 0x000000fffffff290 */ /* 0x000fe4000fffe0ff */
[----:B------:R-:W-:Y:S02]  /*4880*/  @P3 MOV R13, R24 ;  /* 0x00000018000d3202 */ /* 0x000fe40000000f00 */
[----:B------:R-:W-:Y:S01]  /*4890*/  @P3 LOP3.LUT R8, R25, 0xffff, RZ, 0xc0, !PT ;  /* 0x0000ffff19083812 */ /* 0x000fe200078ec0ff */
[----:B--2---:R-:W-:Y:S06]  /*48a0*/  @!P0 BRA `(.L_x_90) ;  /* 0x0000000000a48947 */ /* 0x004fec0003800000 */
[----:B-1----:R-:W-:Y:S01]  /*48b0*/  IMAD.HI.U32 R35, R22, R7, RZ ;  /* 0x0000000716237227 */ /* 0x002fe200078e00ff */
[----:B------:R-:W-:Y:S02]  /*48c0*/  ISETP.NE.AND P0, PT, R6, 0x1, PT ;  /* 0x000000010600780c */ /* 0x000fe40003f05270 */
[----:B------:R-:W-:Y:S01]  /*48d0*/  ISETP.NE.AND P2, PT, R72, 0x1, PT ;  /* 0x000000014800780c */ /* 0x000fe20003f45270 */
[----:B----4-:R-:W-:Y:S01]  /*48e0*/  IMAD.HI.U32 R34, R19, R16, RZ ;  /* 0x0000001013227227 */ /* 0x010fe200078e00ff */
[----:B------:R-:W-:Y:S02]  /*48f0*/  SHF.R.U32.HI R35, RZ, R18, R35 ;  /* 0x00000012ff237219 */ /* 0x000fe40000011623 */
[----:B------:R-:W-:Y:S01]  /*4900*/  ISETP.NE.AND P4, PT, R2, 0x1, PT ;  /* 0x000000010200780c */ /* 0x000fe20003f85270 */
[----:B------:R-:W-:Y:S01]  /*4910*/  IMAD.HI.U32 R36, R13, R16, RZ ;  /* 0x000000100d247227 */ /* 0x000fe200078e00ff */
[----:B------:R-:W-:Y:S02]  /*4920*/  SHF.R.U32.HI R34, RZ, R17, R34 ;  /* 0x00000011ff227219 */ /* 0x000fe40000011622 */
[----:B------:R-:W-:Y:S01]  /*4930*/  SEL R3, R22, R35, !P0 ;  /* 0x0000002316037207 */ /* 0x000fe20004000000 */
[C---:B------:R-:W-:Y:S01]  /*4940*/  IMAD.HI.U32 R35, R8.reuse, R7, RZ ;  /* 0x0000000708237227 */ /* 0x040fe200078e00ff */
[----:B------:R-:W-:Y:S02]  /*4950*/  SEL R11, R19, R34, !P4 ;  /* 0x00000022130b7207 */ /* 0x000fe40006000000 */
[----:B------:R-:W-:Y:S01]  /*4960*/  SHF.R.U32.HI R36, RZ, R17, R36 ;  /* 0x00000011ff247219 */ /* 0x000fe20000011624 */
[----:B------:R-:W-:Y:S01]  /*4970*/  IMAD.HI.U32 R38, R3, R4, RZ ;  /* 0x0000000403267227 */ /* 0x000fe200078e00ff */
[----:B------:R-:W-:Y:S03]  /*4980*/  SHF.R.U32.HI R35, RZ, R18, R35 ;  /* 0x00000012ff237219 */ /* 0x000fe60000011623 */
[----:B------:R-:W-:Y:S01]  /*4990*/  IMAD.HI.U32 R34, R11, R4, RZ ;  /* 0x000000040b227227 */ /* 0x000fe200078e00ff */
[----:B------:R-:W-:Y:S02]  /*49a0*/  @P2 SHF.R.U32.HI R3, RZ, R5, R38 ;  /* 0x00000005ff032219 */ /* 0x000fe40000011626 */
[----:B------:R-:W-:Y:S02]  /*49b0*/  SEL R9, R8, R35, !P0 ;  /* 0x0000002308097207 */ /* 0x000fe40004000000 */
[----:B------:R-:W-:Y:S01]  /*49c0*/  @P2 SHF.R.U32.HI R11, RZ, R5, R34 ;  /* 0x00000005ff0b2219 */ /* 0x000fe20000011622 */
[C---:B------:R-:W-:Y:S01]  /*49d0*/  IMAD R10, R72.reuse, R3, RZ ;  /* 0x00000003480a7224 */ /* 0x040fe200078e02ff */
[----:B------:R-:W-:Y:S01]  /*49e0*/  SEL R3, R13, R36, !P4 ;  /* 0x000000240d037207 */ /* 0x000fe20006000000 */
[C---:B------:R-:W-:Y:S03]  /*49f0*/  IMAD.HI.U32 R14, R9.reuse, R4, RZ ;  /* 0x00000004090e7227 */ /* 0x040fe600078e00ff */
[----:B------:R-:W-:Y:S01]  /*4a00*/  ISETP.GE.AND P0, PT, R9, R10, PT ;  /* 0x0000000a0900720c */ /* 0x000fe20003f06270 */
[C---:B------:R-:W-:Y:S01]  /*4a10*/  IMAD R12, R72.reuse, R11, RZ ;  /* 0x0000000b480c7224 */ /* 0x040fe200078e02ff */
[-C--:B------:R-:W-:Y:S04]  /*4a20*/  SHF.R.U32.HI R14, RZ, R5.reuse, R14 ;  /* 0x00000005ff0e7219 */ /* 0x080fe8000001160e */
[----:B------:R-:W-:Y:S02]  /*4a30*/  ISETP.GE.OR P0, PT, R3, R12, P0 ;  /* 0x0000000c0300720c */ /* 0x000fe40000706670 */
[----:B------:R-:W-:Y:S05]  /*4a40*/  SEL R15, R9, R14, !P2 ;  /* 0x0000000e090f7207 */ /* 0x000fea0005000000 */
[----:B------:R-:W-:Y:S04]  /*4a50*/  IMAD.MOV R14, RZ, RZ, -R15 ;  /* 0x000000ffff0e7224 */ /* 0x000fe800078e0a0f */
[----:B------:R-:W-:Y:S02]  /*4a60*/  IMAD R14, R72, R14, R9 ;  /* 0x0000000e480e7224 */ /* 0x000fe400078e0209 */
[C---:B------:R-:W-:Y:S05]  /*4a70*/  @!P0 IMAD.HI.U32 R10, R3.reuse, R4, RZ ;  /* 0x00000004030a8227 */ /* 0x040fea00078e00ff */
[----:B------:R-:W-:Y:S04]  /*4a80*/  @!P0 SHF.R.U32.HI R10, RZ, R5, R10 ;  /* 0x00000005ff0a8219 */ /* 0x000fe8000001160a */
[----:B------:R-:W-:Y:S01]  /*4a90*/  @!P0 SEL R0, R3, R10, !P2 ;  /* 0x0000000a03008207 */ /* 0x000fe20005000000 */
[----:B------:R-:W-:Y:S03]  /*4aa0*/  IMAD.MOV R10, RZ, RZ, -R3 ;  /* 0x000000ffff0a7224 */ /* 0x000fe600078e0a03 */
[----:B------:R-:W-:Y:S01]  /*4ab0*/  @!P0 IADD3 R15, PT, PT, R15, -R0, RZ ;  /* 0x800000000f0f8210 */ /* 0x000fe20007ffe0ff */
[----:B------:R-:W-:Y:S01]  /*4ac0*/  @!P0 IMAD R0, R11, R14, R0 ;  /* 0x0000000e0b008224 */ /* 0x000fe200078e0200 */
[----:B------:R-:W-:Y:S01]  /*4ad0*/  IADD3 R11, PT, PT, -R9, RZ, RZ ;  /* 0x000000ff090b7210 */ /* 0x000fe20007ffe1ff */
[----:B------:R-:W-:Y:S02]  /*4ae0*/  IMAD R13, R2, R10, R13 ;  /* 0x0000000a020d7224 */ /* 0x000fe400078e020d */
[----:B------:R-:W-:Y:S02]  /*4af0*/  @!P0 IMAD R9, R15, R72, R3 ;  /* 0x000000480f098224 */ /* 0x000fe400078e0203 */
[----:B------:R-:W-:Y:S02]  /*4b00*/  @!P0 IMAD.MOV.U32 R3, RZ, RZ, R0 ;  /* 0x000000ffff038224 */ /* 0x000fe400078e0000 */
[----:B------:R-:W-:Y:S02]  /*4b10*/  IMAD R8, R6, R11, R8 ;  /* 0x0000000b06087224 */ /* 0x000fe400078e0208 */
[----:B------:R-:W-:Y:S02]  /*4b20*/  IMAD R13, R3, R2, R13 ;  /* 0x00000002030d7224 */ /* 0x000fe400078e020d */
[----:B------:R-:W-:Y:S02]  /*4b30*/  IMAD R8, R9, R6, R8 ;  /* 0x0000000609087224 */ /* 0x000fe400078e0208 */
.L_x_90:
[----:B------:R-:W-:Y:S05]  /*4b40*/  BRA.U UP1, `(.L_x_91) ;  /* 0x0000000101107547 */ /* 0x000fea000b800000 */
[----:B------:R-:W-:Y:S04]  /*4b50*/  MOV R0, UR6 ;  /* 0x0000000600007c02 */ /* 0x000fe80008000f00 */
[----:B------:R-:W-:Y:S04]  /*4b60*/  SHF.L.U32 R3, R0, 0x1f, RZ ;  /* 0x0000001f00037819 */ /* 0x000fe800000006ff */
[----:B------:R-:W2:Y:S02]  /*4b70*/  SYNCS.PHASECHK.TRANS64.TRYWAIT P0, [UR7+0x1a8], R3 ;  /* 0x0001a803ff0075a7 */ /* 0x000ea40008001107 */
[----:B--2---:R-:W-:Y:S05]  /*4b80*/  @!P0 BRA `(.L_x_92) ;  /* 0x00000050008c8947 */ /* 0x004fea0003800000 */
.L_x_91:
[----:B------:R-:W-:Y:S02]  /*4b90*/  R2UR UR19, R21 ;  /* 0x00000000151372ca */ /* 0x000fe400000e0000 */
[----:B------:R-:W-:Y:S02]  /*4ba0*/  R2UR UR18, R20 ;  /* 0x00000000141272ca */ /* 0x000fe400000e0000 */
[----:B------:R-:W-:Y:S02]  /*4bb0*/  ISETP.NE.U32.AND P2, PT, RZ, UR4, PT ;  /* 0x00000004ff007c0c */ /* 0x000fe4000bf45070 */
[----:B------:R-:W-:Y:S02]  /*4bc0*/  SHF.L.U32 R12, R31, 0x1f, RZ ;  /* 0x0000001f1f0c7819 */ /* 0x000fe400000006ff */
[----:B------:R-:W-:Y:S05]  /*4bd0*/  ISETP.NE.AND.EX P2, PT, RZ, UR5, PT, P2 ;  /* 0x00000005ff007c0c */ /* 0x000fea000bf45320 */
[----:B------:R-:W-:Y:S02]  /*4be0*/  USHF.L.U32 UR19, UR19, 0x7, URZ ;  /* 0x0000000713137899 */ /* 0x000fe400080006ff */
[----:B------:R-:W-:Y:S01]  /*4bf0*/  USHF.L.U32 UR18, UR18, 0x7, URZ ;  /* 0x0000000712127899 */ /* 0x000fe200080006ff */
[----:B------:R-:W-:Y:S11]  /*4c00*/  BRA.U !UP3, `(.L_x_93) ;  /* 0x000000010b347547 */ /* 0x000ff6000b800000 */
[----:B------:R-:W-:Y:S01]  /*4c10*/  UPLOP3.LUT UP0, UPT, UPT, UPT, UP2, 0x80, 0x8 ;  /* 0x000000000008789c */ /* 0x000fe20003f0f020 */
[----:B--2---:R-:W-:Y:S02]  /*4c20*/  HFMA2 R0, -RZ, RZ, 0, 5.9604644775390625e-08 ;  /* 0x00000001ff007431 */ /* 0x004fe400000001ff */
[----:B------:R-:W-:Y:S03]  /*4c30*/  IMAD.MOV.U32 R151, RZ, RZ, 0x1 ;  /* 0x00000001ff977424 */ /* 0x000fe600078e00ff */
[----:B------:R-:W-:Y:S05]  /*4c40*/  PLOP3.LUT P0, PT, PT, PT, UP0, 0x80, 0x8 ;  /* 0x000000000008781c */ /* 0x000fea0003f0f008 */
[----:B------:R-:W2:Y:S01]  /*4c50*/  @UP0 LDCU.64 UR10, c[0x0][0x888] ;  /* 0x00011100ff0a07ac */ /* 0x000ea20008000a00 */
[----:B------:R-:W-:Y:S07]  /*4c60*/  @UP0 UIMAD UR8, UR36, UR4, URZ ;  /* 0x00000004240802a4 */ /* 0x000fee000f8e02ff */
[----:B------:R-:W-:Y:S01]  /*4c70*/  @!P0 PRMT R151, R0, 0x7610, R151 ;  /* 0x0000761000978816 */ /* 0x000fe20000000097 */
[----:B--2---:R-:W-:Y:S03]  /*4c80*/  @UP0 UIMAD.WIDE UR10, UR8, 0x4, UR10 ;  /* 0x00000004080a08a5 */ /* 0x004fe6000f8e020a */
[----:B------:R-:W2:Y:S03]  /*4c90*/  @!UP0 LDCU UR8, c[0x0][0x880] ;  /* 0x00011000ff0887ac */ /* 0x000ea60008000800 */
[----:B------:R-:W-:Y:S01]  /*4ca0*/  IMAD.U32 R10, RZ, RZ, UR10 ;  /* 0x0000000aff0a7e24 */ /* 0x000fe2000f8e00ff */
[----:B------:R-:W-:Y:S05]  /*4cb0*/  MOV R11, UR11 ;  /* 0x0000000b000b7c02 */ /* 0x000fea0008000f00 */
[----:B-----5:R3:W5:Y:S02]  /*4cc0*/  @P0 LDG.E R82, desc[UR46][R10.64] ;  /* 0x0000002e0a520981 */ /* 0x020764000c1e1900 */
[----:B--23--:R-:W-:Y:S07]  /*4cd0*/  @!P0 IMAD.U32 R82, RZ, RZ, UR8 ;  /* 0x00000008ff528e24 */ /* 0x00cfee000f8e00ff */
.L_x_93:
[----:B-----5:R-:W-:Y:S01]  /*4ce0*/  @!P2 ISETP.EQ.AND P0, PT, R82, RZ, PT ;  /* 0x000000ff5200a20c */ /* 0x020fe20003f02270 */
[----:B------:R-:W-:Y:S01]  /*4cf0*/  @!UPT UIADD3 URZ, UPT, UPT, URZ, URZ, URZ ;  /* 0x000000fffffff290 */ /* 0x000fe2000fffe0ff */
[----:B------:R-:W-:Y:S11]  /*4d00*/  @!P2 BRA `(.L_x_94) ;  /* 0x000000000014a947 */ /* 0x000ff60003800000 */
[----:B------:R-:W-:Y:S02]  /*4d10*/  LOP3.LUT P2, RZ, R151, 0xff, RZ, 0xc0, !PT ;  /* 0x000000ff97ff7812 */ /* 0x000fe4000784c0ff */
[----:B------:R-:W-:Y:S04]  /*4d20*/  PLOP3.LUT P0, PT, PT, PT, UP0, 0x80, 0x8 ;  /* 0x000000000008781c */ /* 0x000fe80003f0f008 */
[----:B------:R-:W-:Y:S07]  /*4d30*/  PLOP3.LUT P0, PT, P0, PT, PT, 0x8, 0x80 ;  /* 0x000000000080781c */ /* 0x000fee000070e170 */
[----:B------:R-:W-:Y:S11]  /*4d40*/  @P2 ISETP.EQ.AND P0, PT, R82, RZ, PT ;  /* 0x000000ff5200220c */ /* 0x000ff60003f02270 */
[----:B------:R-:W-:Y:S02]  /*4d50*/  @!UPT UIADD3 URZ, UPT, UPT, URZ, URZ, URZ ;  /* 0x000000fffffff290 */ /* 0x000fe4000fffe0ff */
.L_x_94:
[----:B------:R-:W3:Y:S01]  /*4d60*/  SYNCS.PHASECHK.TRANS64.TRYWAIT P2, [UR7+0x190], R12 ;  /* 0x0001900cff0075a7 */ /* 0x000ee20008041107 */
[----:B------:R-:W-:Y:S04]  /*4d70*/  ELECT P4, URZ, PT ;  /* 0x0000000000ff782f */ /* 0x000fe80003880000 */
[----:B------:R-:W-:Y:S11]  /*4d80*/  PLOP3.LUT P4, PT, P0, P4, PT, 0xf2, 0x2f ;  /* 0x00000000002f781c */ /* 0x000ff60000789e72 */
[----:B------:R-:W-:Y:S02]  /*4d90*/  @!UPT UIADD3 URZ, UPT, UPT, URZ, URZ, URZ ;  /* 0x000000fffffff290 */ /* 0x000fe4000fffe0ff */
[----:B-1----:R-:W-:Y:S05]  /*4da0*/  @!P4 IADD3 R21, P0, PT, R32, 0x580, RZ ;  /* 0x000005802015c810 */ /* 0x002fea0007f1e0ff */
[----:B------:R-:W-:Y:S01]  /*4db0*/  @!P4 IMAD.X R20, RZ, RZ, R33, P0 ;  /* 0x000000ffff14c224 */ /* 0x000fe200000e0621 */
[----:B---3--:R-:W-:Y:S07]  /*4dc0*/  @!P2 BRA `(.L_x_95) ;  /* 0x000000500014a947 */ /* 0x008fee0003800000 */
.L_x_196:
[----:B------:R-:W3:Y:S01]  /*4dd0*/  LDC.64 R14, c[0x0][0xb10] ;  /* 0x0002c400ff0e7b82 */ /* 0x000ee20000000a00 */
[----:B------:R-:W-:Y:S01]  /*4de0*/  @!P4 R2UR UR8, R20 ;  /* 0x000000001408c2ca */ /* 0x000fe200000e0000 */
[----:B------:R-:W-:Y:S01]  /*4df0*/  VOTEU.ALL UP1, P4 ;  /* 0x0000000000ff7886 */ /* 0x000fe20002020000 */
[----:B------:R-:W-:Y:S01]  /*4e00*/  @!P4 R2UR UR9, R21 ;  /* 0x000000001509c2ca */ /* 0x000fe200000e0000 */
[----:B------:R-:W-:Y:S01]  /*4e10*/  UMOV UR10, 0x0 ;  /* 0x00000000000a7882 */ /* 0x000fe20000000000 */
[----:B------:R-:W-:Y:S03]  /*4e20*/  UMOV UR11, 0x10000000 ;  /* 0x10000000000b7882 */ /* 0x000fe60000000000 */
[----:B------:R-:W5:Y:S01]  /*4e30*/  LDC.64 R10, c[0x0][0xb18] ;  /* 0x0002c600ff0a7b82 */ /* 0x000f620000000a00 */
[----:B------:R-:W-:Y:S01]  /*4e40*/  @!UP1 UIADD3 UR16, UPT, UPT, UR7, 0x400, URZ ;  /* 0x0000040007109890 */ /* 0x000fe2000fffe0ff */
[----:B------:R-:W-:Y:S01]  /*4e50*/  @P3 SHF.R.U32.HI R28, RZ, 0x10, R25 ;  /* 0x00000010ff1c3819 */ /* 0x000fe20000011619 */
[----:B------:R-:W-:Y:S01]  /*4e60*/  VOTEU.ALL UP1, P4 ;  /* 0x0000000000ff7886 */ /* 0x000fe20002020000 */
[----:B------:R-:W-:Y:S01]  /*4e70*/  UMOV UR20, UR36 ;  /* 0x0000002400147c82 */ /* 0x000fe20008000000 */
[----:B------:R-:W-:Y:S03]  /*4e80*/  VIADD R30, R30, 0x1 ;  /* 0x000000011e1e7836 */ /* 0x000fe60000000000 */
[----:B--2---:R-:W2:Y:S01]  /*4e90*/  @!P1 LDC R0, c[0x0][0xb20] ;  /* 0x0002c800ff009b82 */ /* 0x004ea20000000800 */
[----:B------:R-:W-:Y:S01]  /*4ea0*/  IMAD.U32 R21, RZ, RZ, UR8 ;  /* 0x00000008ff157e24 */ /* 0x000fe2000f8e00ff */
[----:B------:R-:W-:Y:S06]  /*4eb0*/  UPRMT UR8, UR37, 0x654, UR17 ;  /* 0x0000065425087896 */ /* 0x000fec0008000011 */
[----:B-1----:R-:W1:Y:S01]  /*4ec0*/  @!P1 LDC R3, c[0x0][0xb0c] ;  /* 0x0002c300ff039b82 */ /* 0x002e620000000800 */
[----:B------:R-:W-:Y:S01]  /*4ed0*/  IMAD.U32 R20, RZ, RZ, UR9 ;  /* 0x00000009ff147e24 */ /* 0x000fe2000f8e00ff */
[----:B------:R-:W-:Y:S04]  /*4ee0*/  @!P4 R2UR UR15, R21 ;  /* 0x00000000150fc2ca */ /* 0x000fe800000e0000 */
[----:B------:R-:W-:Y:S01]  /*4ef0*/  @!P4 R2UR UR14, R20 ;  /* 0x00000000140ec2ca */ /* 0x000fe200000e0000 */
[----:B------:R-:W-:Y:S11]  /*4f00*/  @!P4 IMAD.MOV.U32 R20, RZ, RZ, 0x2000 ;  /* 0x00002000ff14c424 */ /* 0x000ff600078e00ff */
[----:B------:R-:W-:Y:S01]  /*4f10*/  @!UPT UIADD3 URZ, UPT, UPT, URZ, URZ, URZ ;  /* 0x000000fffffff290 */ /* 0x000fe2000fffe0ff */
[----:B------:R1:W-:Y:S01]  /*4f20*/  @!UP1 UTMALDG.3D [UR16], [UR14], desc[UR10] ;  /* 0x00000a100e0095b4 */ /* 0x0003e20008011000 */
[----:B------:R1:W-:Y:S02]  /*4f30*/  @!P4 SYNCS.ARRIVE.TRANS64.RED.A0TR RZ, [UR7+0x180], R20 ;  /* 0x00018014ffffc9a7 */ /* 0x0003e40008300407 */
[----:B-1----:R-:W-:Y:S01]  /*4f40*/  @!P1 ISETP.NE.AND P2, PT, R3, 0x1, PT ;  /* 0x000000010300980c */ /* 0x002fe20003f45270 */
[C---:B---3--:R-:W-:Y:S01]  /*4f50*/  @!P1 IMAD.HI.U32 R14, R13.reuse, R14, RZ ;  /* 0x0000000e0d0e9227 */ /* 0x048fe200078e00ff */
[----:B-----5:R-:W-:Y:S03]  /*4f60*/  @!P1 ISETP.NE.AND P0, PT, R10, 0x1, PT ;  /* 0x000000010a00980c */ /* 0x020fe60003f05270 */
[C---:B------:R-:W-:Y:S01]  /*4f70*/  @!P1 IMAD.HI.U32 R11, R8.reuse, R11, RZ ;  /* 0x0000000b080b9227 */ /* 0x040fe200078e00ff */
[----:B------:R-:W-:Y:S04]  /*4f80*/  @!P1 SHF.R.U32.HI R14, RZ, R15, R14 ;  /* 0x0000000fff0e9219 */ /* 0x000fe8000001160e */
[----:B--2---:R-:W-:Y:S01]  /*4f90*/  @!P1 SHF.R.U32.HI R9, RZ, R0, R11 ;  /* 0x00000000ff099219 */ /* 0x004fe2000001160b */
[----:B------:R-:W-:Y:S01]  /*4fa0*/  SYNCS.ARRIVE.TRANS64.RED.A1T0 RZ, [UR8], RZ ;  /* 0x000000ffffff79a7 */ /* 0x000fe20008100408 */
[----:B------:R-:W-:Y:S02]  /*4fb0*/  @!P1 SEL R14, R13, R14, !P2 ;  /* 0x0000000e0d0e9207 */ /* 0x000fe40005000000 */
[----:B------:R-:W-:Y:S01]  /*4fc0*/  @!P1 SEL R9, R8, R9, !P0 ;  /* 0x0000000908099207 */ /* 0x000fe20004000000 */
[----:B------:R-:W1:Y:S04]  /*4fd0*/  SYNCS.PHASECHK.TRANS64.TRYWAIT P5, [UR7+0x198], R12 ;  /* 0x0001980cff0075a7 */ /* 0x000e6800080a1107 */
[----:B------:R-:W-:Y:S02]  /*4fe0*/  @!P1 IMAD.IADD R0, R9, 0x1, -R14 ;  /* 0x0000000109009824 */ /* 0x000fe400078e0a0e */
[----:B------:R-:W-:Y:S02]  /*4ff0*/  @!P1 IMAD.IADD R9, R14, 0x1, -R9 ;  /* 0x000000010e099824 */ /* 0x000fe400078e0a09 */
[----:B------:R-:W-:Y:S02]  /*5000*/  @!P1 IMAD R13, R0, R3, R13 ;  /* 0x00000003000d9224 */ /* 0x000fe400078e020d */
[----:B------:R-:W-:Y:S01]  /*5010*/  @!P1 IMAD R8, R9, R10, R8 ;  /* 0x0000000a09089224 */ /* 0x000fe200078e0208 */
[----:B-1----:R-:W-:Y:S06]  /*5020*/  @!P5 BRA `(.L_x_96) ;  /* 0x0000004c0094d947 */ /* 0x002fec0003800000 */
.L_x_198:
[----:B-1----:R-:W-:Y:S01]  /*5030*/  @!P4 IADD3 R3, P0, PT, R32, 0x580, RZ ;  /* 0x000005802003c810 */ /* 0x002fe20007f1e0ff */
[----:B------:R-:W-:Y:S01]  /*5040*/  VOTEU.ALL UP1, P4 ;  /* 0x0000000000ff7886 */ /* 0x000fe20002020000 */
[----:B------:R-:W-:Y:S01]  /*5050*/  UMOV UR20, 0x0 ;  /* 0x0000000000147882 */ /* 0x000fe20000000000 */
[----:B------:R-:W-:Y:S01]  /*5060*/  UMOV UR21, 0x10000000 ;  /* 0x1000000000157882 */ /* 0x000fe20000000000 */
[----:B------:R-:W-:Y:S01]  /*5070*/  @!P4 R2UR UR9, R3 ;  /* 0x000000000309c2ca */ /* 0x000fe200000e0000 */
[----:B------:R-:W-:Y:S01]  /*5080*/  @!P4 IMAD.X R0, RZ, RZ, R33, P0 ;  /* 0x000000ffff00c224 */ /* 0x000fe200000e0621 */
[----:B------:R-:W-:Y:S01]  /*5090*/  @!UP1 UIADD3 UR10, UPT, UPT, UR18, 0x40, URZ ;  /* 0x00000040120a9890 */ /* 0x000fe2000fffe0ff */
[----:B------:R-:W-:Y:S01]  /*50a0*/  ISETP.NE.AND P0, PT, R30, 0x2, PT ;  /* 0x000000021e00780c */ /* 0x000fe20003f05270 */
[----:B------:R-:W-:Y:S01]  /*50b0*/  UMOV UR11, UR19 ;  /* 0x00000013000b7c82 */ /* 0x000fe20008000000 */
[----:B------:R-:W-:Y:S01]  /*50c0*/  UMOV UR12, UR36 ;  /* 0x00000024000c7c82 */ /* 0x000fe20008000000 */
[----:B------:R-:W-:Y:S01]  /*50d0*/  @!P4 R2UR UR8, R0 ;  /* 0x000000000008c2ca */ /* 0x000fe200000e0000 */
[----:B------:R-:W-:Y:S01]  /*50e0*/  IMAD.IADD R20, R8, 0x1, R150 ;  /* 0x0000000108147824 */ /* 0x000fe200078e0296 */
[----:B------:R-:W-:Y:S01]  /*50f0*/  @P3 R2UR UR36, R28 ;  /* 0x000000001c2432ca */ /* 0x000fe200000e0000 */
[----:B------:R-:W-:Y:S01]  /*5100*/  IMAD.IADD R21, R13, 0x1, R152 ;  /* 0x000000010d157824 */ /* 0x000fe200078e0298 */
[----:B------:R-:W-:Y:S02]  /*5110*/  SEL R0, RZ, 0x1, P0 ;  /* 0x00000001ff007807 */ /* 0x000fe40000000000 */
[----:B------:R-:W-:Y:S01]  /*5120*/  LOP3.LUT R31, R31, 0x1, RZ, 0x3c, !PT ;  /* 0x000000011f1f7812 */ /* 0x000fe200078e3cff */
[----:B------:R-:W-:Y:S01]  /*5130*/  IMAD.U32 R10, RZ, RZ, UR9 ;  /* 0x00000009ff0a7e24 */ /* 0x000fe2000f8e00ff */
[----:B------:R-:W-:Y:S01]  /*5140*/  @!UP1 UIADD3 UR9, UPT, UPT, UR7, 0x188, URZ ;  /* 0x0000018807099890 */ /* 0x000fe2000fffe0ff */
[----:B------:R-:W-:Y:S02]  /*5150*/  LOP3.LUT R29, R29, R0, RZ, 0x3c, !PT ;  /* 0x000000001d1d7212 */ /* 0x000fe400078e3cff */
[----:B------:R-:W-:Y:S02]  /*5160*/  SEL R30, R30, RZ, P0 ;  /* 0x000000ff1e1e7207 */ /* 0x000fe40000000000 */
[----:B------:R-:W-:Y:S01]  /*5170*/  IMAD.U32 R11, RZ, RZ, UR8 ;  /* 0x00000008ff0b7e24 */ /* 0x000fe2000f8e00ff */
[----:B------:R-:W-:Y:S01]  /*5180*/  @!P4 R2UR UR14, R10 ;  /* 0x000000000a0ec2ca */ /* 0x000fe200000e0000 */
[----:B------:R-:W-:Y:S01]  /*5190*/  @!UP1 UIADD3 UR8, UPT, UPT, UR7, 0x2400, URZ ;  /* 0x0000240007089890 */ /* 0x000fe2000fffe0ff */
[----:B------:R-:W-:Y:S02]  /*51a0*/  VOTEU.ALL UP1, P4 ;  /* 0x0000000000ff7886 */ /* 0x000fe40002020000 */
[----:B------:R-:W-:Y:S11]  /*51b0*/  @!P4 R2UR UR15, R11 ;  /* 0x000000000b0fc2ca */ /* 0x000ff600000e0000 */
[----:B------:R-:W-:Y:S02]  /*51c0*/  @!UPT UIADD3 URZ, UPT, UPT, URZ, URZ, URZ ;  /* 0x000000fffffff290 */ /* 0x000fe4000fffe0ff */
[----:B------:R2:W-:Y:S01]  /*51d0*/  @!UP1 UTMALDG.3D [UR8], [UR14], desc[UR20] ;  /* 0x000014080e0095b4 */ /* 0x0005e20008011000 */
[----:B------:R2:W-:Y:S01]  /*51e0*/  @!P4 SYNCS.ARRIVE.TRANS64.RED.A0TR RZ, [UR7+0x188], R23 ;  /* 0x00018817ffffc9a7 */ /* 0x0005e20008300407 */
[----:B------:R-:W-:Y:S01]  /*51f0*/  UPLOP3.LUT UP1, UPT, UPT, UPT, UPT, 0x80, 0x8 ;  /* 0x000000000008789c */ /* 0x000fe20003f2f070 */
[----:B------:R-:W-:Y:S01]  /*5200*/  SYNCS.ARRIVE.TRANS64.RED.A1T0 RZ, [UR13], RZ ;  /* 0x000000ffffff79a7 */ /* 0x000fe2000810040d */
[----:B------:R-:W-:Y:S09]  /*5210*/  @P3 BRA `(.L_x_97) ;  /* 0xfffffff400503947 */ /* 0x000ff2000383ffff */
[----:B------:R-:W-:-:S04]  /*5220*/  SHF.L.U32 R3, R31, 0x1f, RZ ;  /* 0x0000001f1f037819 */ /* 0x000fc800000006ff */
[----:B------:R-:W1:Y:S02]  /*5230*/  SYNCS.PHASECHK.TRANS64.TRYWAIT P0, [UR7+0x190], R3 ;  /* 0x00019003ff0075a7 */ /* 0x000e640008001107 */
[----:B-1----:R-:W-:Y:S05]  /*5240*/  @!P0 BRA `(.L_x_98) ;  /* 0x0000004c00248947 */ /* 0x002fea0003800000 */
.L_x_200:
[----:B-1----:R-:W-:-:S07]  /*5250*/  MOV R0, UR7 ;  /* 0x0000000700007c02 */ /* 0x002fce0008000f00 */
.L_x_99:
[----:B-1----:R-:W-:-:S04]  /*5260*/  SHF.L.U32 R3, R31, 0x1f, RZ ;  /* 0x0000001f1f037819 */ /* 0x002fc800000006ff */
[----:B------:R1:W3:Y:S03]  /*5270*/  SYNCS.PHASECHK.TRANS64.TRYWAIT P0, [R0+URZ+0x198], R3 ;  /* 0x00019803000075a7 */ /* 0x0002e600080011ff */
[----:B---3--:R-:W-:Y:S05]  /*5280*/  @!P0 NANOSLEEP.SYNCS 0x989680 ;  /* 0x009896800000895d */ /* 0x008fea0003900000 */
[----:B------:R-:W3:Y:S02]  /*5290*/  @!P0 SYNCS.PHASECHK.TRANS64 P0, [R0+URZ+0x198], R3 ;  /* 0x00019803000085a7 */ /* 0x000ee400080010ff */
[----:B--23--:R-:W-:Y:S05]  /*52a0*/  @P0 EXIT ;  /* 0x000000000000094d */ /* 0x00cfea0003800000 */
[----:B------:R-:W-:Y:S05]  /*52b0*/  BRA `(.L_x_99) ;  /* 0xfffffffc00e87947 */ /* 0x000fea000383ffff */
.L_x_88:
[----:B------:R-:W-:-:S06]  /*52c0*/  UISETP.GE.AND UP1, UPT, UR8, 0x4, UPT ;  /* 0x000000040800788c */ /* 0x000fcc000bf26270 */
[----:B------:R-:W-:-:S13]  /*52d0*/  PLOP3.LUT P0, PT, PT, PT, UP1, 0x80, 0x8 ;  /* 0x000000000008781c */ /* 0x000fda0003f0f018 */
[----:B------:R-:W-:Y:S05]  /*52e0*/  @!P0 EXIT ;  /* 0x000000000000894d */ /* 0x000fea0003800000 */
[----:B------:R-:W-:Y:S01]  /*52f0*/  BAR.SYNC.DEFER_BLOCKING 0x6, 0xa0 ;  /* 0x0182800000007b1d */ /* 0x000fe20000010000 */
[C---:B------:R-:W-:Y:S01]  /*5300*/  IMAD.U32 R79, R167.reuse, 0x10000, RZ ;  /* 0x00010000a74f7824 */ /* 0x040fe200078e00ff */
[C---:B------:R-:W-:Y:S01]  /*5310*/  R2P PR, R167.reuse, 0x6 ;  /* 0x00000006a7007804 */ /* 0x040fe20000000000 */
[----:B------:R-:W-:Y:S01]  /*5320*/  IMAD.SHL.U32 R2, R167, 0x40, RZ ;  /* 0x00000040a7027824 */ /* 0x000fe200078e00ff */
[----:B------:R-:W-:Y:S01]  /*5330*/  CS2R R160, SRZ ;  /* 0x0000000000a07805 */ /* 0x000fe2000001ff00 */
[----:B------:R-:W-:Y:S01]  /*5340*/  IMAD.MOV.U32 R164, RZ, RZ, 0x20 ;  /* 0x00000020ffa47424 */ /* 0x000fe200078e00ff */
[----:B------:R-:W-:Y:S02]  /*5350*/  UMOV UR49, 0x400 ;  /* 0x0000040000317882 */ /* 0x000fe40000000000 */
[----:B------:R-:W1:Y:S01]  /*5360*/  LDC R157, c[0x0][0x370] ;  /* 0x0000dc00ff9d7b82 */ /* 0x000e620000000800 */
[----:B------:R-:W-:Y:S01]  /*5370*/  ULEA UR49, UR37, UR49, 0x18 ;  /* 0x0000003125317291 */ /* 0x000fe2000f8ec0ff */
[----:B------:R-:W-:Y:S01]  /*5380*/  LOP3.LUT R79, R79, 0x600000, RZ, 0xc0, !PT ;  /* 0x006000004f4f7812 */ /* 0x000fe200078ec0ff */
[----:B------:R-:W-:Y:S01]  /*5390*/  IMAD.SHL.U32 R153, R167, 0x8, RZ ;  /* 0x00000008a7997824 */ /* 0x000fe200078e00ff */
[----:B------:R-:W-:Y:S01]  /*53a0*/  LOP3.LUT R4, R2, 0x180, RZ, 0xc0, !PT ;  /* 0x0000018002047812 */ /* 0x000fe200078ec0ff */
[----:B------:R-:W-:Y:S01]  /*53b0*/  IMAD.MOV.U32 R165, RZ, RZ, 0x10 ;  /* 0x00000010ffa57424 */ /* 0x000fe200078e00ff */
[----:B------:R-:W-:Y:S01]  /*53c0*/  SEL R164, R164, 0xffffffe0, !P2 ;  /* 0xffffffe0a4a47807 */ /* 0x000fe20005000000 */
[----:B------:R-:W-:Y:S01]  /*53d0*/  UIADD3 UR4, UPT, UPT, UR49, 0x4400, URZ ;  /* 0x0000440031047890 */ /* 0x000fe2000fffe0ff */
[----:B------:R-:W2:Y:S01]  /*53e0*/  LDC R74, c[0x0][0xb0c] ;  /* 0x0002c300ff4a7b82 */ /* 0x000ea20000000800 */
[----:B------:R-:W-:Y:S01]  /*53f0*/  LOP3.LUT R153, R4, 0x30, R153, 0xf8, !PT ;  /* 0x0000003004997812 */ /* 0x000fe200078ef899 */
[----:B------:R-:W-:Y:S01]  /*5400*/  IMAD.MOV.U32 R76, RZ, RZ, RZ ;  /* 0x000000ffff4c7224 */ /* 0x000fe200078e00ff */
[----:B------:R-:W-:Y:S01]  /*5410*/  SEL R165, R165, 0xfffffff0, !P1 ;  /* 0xfffffff0a5a57807 */ /* 0x000fe20004800000 */
[----:B------:R-:W-:Y:S01]  /*5420*/  IMAD.MOV.U32 R162, RZ, RZ, RZ ;  /* 0x000000ffffa27224 */ /* 0x000fe200078e00ff */
[----:B------:R-:W-:Y:S01]  /*5430*/  LOP3.LUT R153, R153, 0x1e40, R2, 0xf8, !PT ;  /* 0x00001e4099997812 */ /* 0x000fe200078ef802 */
[----:B------:R-:W-:Y:S01]  /*5440*/  IMAD.MOV.U32 R169, RZ, RZ, RZ ;  /* 0x000000ffffa97224 */ /* 0x000fe200078e00ff */
[----:B------:R-:W-:Y:S01]  /*5450*/  LOP3.LUT R167, R167, 0x60, RZ, 0xc0, !PT ;  /* 0x00000060a7a77812 */ /* 0x000fe200078ec0ff */
[----:B------:R-:W4:Y:S01]  /*5460*/  LDC R155, c[0x0][0xb20] ;  /* 0x0002c800ff9b7b82 */ /* 0x000f220000000800 */
[----:B------:R-:W3:Y:S01]  /*5470*/  LDS R0, [UR49+0x260] ;  /* 0x00026031ff007984 */ /* 0x000ee20008000800 */
[----:B------:R-:W-:Y:S01]  /*5480*/  IMAD.MOV.U32 R159, RZ, RZ, RZ ;  /* 0x000000ffff9f7224 */ /* 0x000fe200078e00ff */
[----:B------:R-:W1:Y:S01]  /*5490*/  LDCU.64 UR52, c[0x0][0x348] ;  /* 0x00006900ff3477ac */ /* 0x000e620008000a00 */
[----:B------:R-:W-:Y:S01]  /*54a0*/  IMAD.U32 R166, RZ, RZ, UR4 ;  /* 0x00000004ffa67e24 */ /* 0x000fe2000f8e00ff */
[----:B------:R-:W1:Y:S03]  /*54b0*/  LDCU.64 UR38, c[0x0][0x888] ;  /* 0x00011100ff2677ac */ /* 0x000e660008000a00 */
[----:B------:R-:W1:Y:S01]  /*54c0*/  LDC R73, c[0x0][0xb30] ;  /* 0x0002cc00ff497b82 */ /* 0x000e620000000800 */
[----:B------:R-:W1:Y:S01]  /*54d0*/  LDCU.64 UR44, c[0x0][0x890] ;  /* 0x00011200ff2c77ac */ /* 0x000e620008000a00 */
[----:B------:R-:W-:-:S06]  /*54e0*/  UIADD3 UR48, UPT, UPT, UR49, 0x400, URZ ;  /* 0x0000040031307890 */ /* 0x000fcc000fffe0ff */
[----:B------:R-:W1:Y:S08]  /*54f0*/  LDC.64 R148, c[0x0][0xb10] ;  /* 0x0002c400ff947b82 */ /* 0x000e700000000a00 */
[----:B------:R-:W1:Y:S08]  /*5500*/  LDC.64 R70, c[0x0][0xb18] ;  /* 0x0002c600ff467b82 */ /* 0x000e700000000a00 */
[----:B------:R-:W1:Y:S08]  /*5510*/  LDC.64 R68, c[0x0][0xb28] ;  /* 0x0002ca00ff447b82 */ /* 0x000e700000000a00 */
[----:B------:R-:W1:Y:S01]  /*5520*/  LDC.64 R146, c[0x0][0x8b0] ;  /* 0x00022c00ff927b82 */ /* 0x000e620000000a00 */
[----:B---3--:R-:W-:Y:S01]  /*5530*/  IMAD.IADD R79, R0, 0x1, R79 ;  /* 0x00000001004f7824 */ /* 0x008fe200078e024f */
[----:B------:R-:W-:-:S04]  /*5540*/  SHF.R.S32.HI R0, RZ, 0x4, R164 ;  /* 0x00000004ff007819 */ /* 0x000fc800000114a4 */
[----:B------:R-:W-:Y:S02]  /*5550*/  LEA.HI.SX32 R163, R165, R0, 0x1c ;  /* 0x00000000a5a37211 */ /* 0x000fe400078fe2ff */
[----:B------:R-:W3:Y:S08]  /*5560*/  LDC.64 R144, c[0x0][0x8a8] ;  /* 0x00022a00ff907b82 */ /* 0x000ef00000000a00 */
[----:B--2-4-:R-:W1:Y:S02]  /*5570*/  LDC R156, c[0x0][0x374] ;  /* 0x0000dd00ff9c7b82 */ /* 0x014e640000000800 */
.L_x_125:
[----:B------:R-:W-:Y:S02]  /*5580*/  LEA R0, R169, UR49, 0x3 ;  /* 0x00000031a9007c11 */ /* 0x000fe4000f8e18ff */
[----:B------:R-:W-:Y:S02]  /*5590*/  SHF.L.U32 R3, R161, 0x1f, RZ ;  /* 0x0000001fa1037819 */ /* 0x000fe400000006ff */
[----:B-1----:R-:W-:Y:S02]  /*55a0*/  LEA R16, R169, UR49, 0x4 ;  /* 0x00000031a9107c11 */ /* 0x002fe4000f8e20ff */
[----:B------:R-:W2:Y:S02]  /*55b0*/  SYNCS.PHASECHK.TRANS64.TRYWAIT P0, [R0+URZ+0x1b0], R3 ;  /* 0x0001b003000075a7 */ /* 0x000ea400080011ff */
[----:B--2---:R-:W-:Y:S05]  /*55c0*/  @!P0 BRA `(.L_x_100) ;  /* 0x00000048005c8947 */ /* 0x004fea0003800000 */
.L_x_201:
[----:B------:R-:W4:Y:S01]  /*55d0*/  LDC.64 R12, c[0x0][0xb10] ;  /* 0x0002c400ff0c7b82 */ /* 0x000f220000000a00 */
[----:B------:R-:W3:Y:S01]  /*55e0*/  LDS.128 R16, [R16+0x240] ;  /* 0x0002400010107984 */ /* 0x000ee20000000c00 */
[----:B-1----:R-:W-:Y:S01]  /*55f0*/  ISETP.NE.AND P1, PT, R73, 0x1, PT ;  /* 0x000000014900780c */ /* 0x002fe20003f25270 */
[----:B--2---:R-:W-:Y:S01]  /*5600*/  VIADD R0, R0, 0x1c0 ;  /* 0x000001c000007836 */ /* 0x004fe20000000000 */
[----:B------:R-:W-:Y:S04]  /*5610*/  ISETP.GE.AND P0, PT, R72, 0x1, PT ;  /* 0x000000014800780c */ /* 0x000fe80003f06270 */
[----:B------:R-:W1:Y:S01]  /*5620*/  LDC.64 R10, c[0x0][0xb18] ;  /* 0x0002c600ff0a7b82 */ /* 0x000e620000000a00 */
[----:B------:R-:W-:Y:S01]  /*5630*/  PRMT R0, RZ, 0x654, R0 ;  /* 0x00000654ff007816 */ /* 0x000fe20000000000 */
[----:B------:R-:W-:Y:S01]  /*5640*/  @!PT LDS RZ, [RZ] ;  /* 0x00000000fffff984 */ /* 0x000fe20000000800 */
[----:B------:R-:W-:Y:S01]  /*5650*/  @!PT LDS RZ, [RZ] ;  /* 0x00000000fffff984 */ /* 0x000fe20000000800 */
[----:B------:R-:W-:Y:S01]  /*5660*/  @!PT LDS RZ, [RZ] ;  /* 0x00000000fffff984 */ /* 0x000fe20000000800 */
[----:B------:R-:W-:Y:S01]  /*5670*/  @!PT LDS RZ, [RZ] ;  /* 0x00000000fffff984 */ /* 0x000fe20000000800 */
[----:B------:R2:W-:Y:S06]  /*5680*/  MEMBAR.ALL.CTA ;  /* 0x0000000000007992 */ /* 0x0005ec0000008000 */
[----:B--2---:R-:W2:Y:S01]  /*5690*/  FENCE.VIEW.ASYNC.S ;  /* 0x00000000000073c6 */ /* 0x004ea20000000000 */
[----:B------:R-:W1:Y:S08]  /*56a0*/  @!P1 LDC R14, c[0x0][0xb20] ;  /* 0x0002c800ff0e9b82 */ /* 0x000e700000000800 */
[----:B------:R-:W1:Y:S01]  /*56b0*/  @!P1 LDC R9, c[0x0][0xb0c] ;  /* 0x0002c300ff099b82 */ /* 0x000e620000000800 */
[----:B--2---:R2:W-:Y:S01]  /*56c0*/  SYNCS.ARRIVE.TRANS64.RED.A1T0 RZ, [R0+URZ], RZ ;  /* 0x000000ff00ff79a7 */ /* 0x0045e200081004ff */
[----:B---3--:R-:W-:Y:S04]  /*56d0*/  LOP3.LUT P4, RZ, R18, 0x1, RZ, 0xc0, !PT ;  /* 0x0000000112ff7812 */ /* 0x008fe8000788c0ff */
[----:B------:R-:W-:Y:S09]  /*56e0*/  P2R R168, PR, RZ, 0x10 ;  /* 0x00000010ffa87803 */ /* 0x000ff20000000000 */
[----:B------:R-:W-:Y:S02]  /*56f0*/  @P4 MOV R77, R16 ;  /* 0x00000010004d4202 */ /* 0x000fe40000000f00 */
[----:B------:R-:W-:Y:S01]  /*5700*/  @P4 LOP3.LUT R75, R17, 0xffff, RZ, 0xc0, !PT ;  /* 0x0000ffff114b4812 */ /* 0x000fe200078ec0ff */
[----:B--2-4-:R-:W-:Y:S06]  /*5710*/  @!P0 BRA `(.L_x_101) ;  /* 0x0000000000a48947 */ /* 0x014fec0003800000 */
[----:B------:R-:W-:Y:S01]  /*5720*/  IMAD.HI.U32 R24, R156, R71, RZ ;  /* 0x000000479c187227 */ /* 0x000fe200078e00ff */
[----:B------:R-:W-:Y:S02]  /*5730*/  ISETP.NE.AND P0, PT, R70, 0x1, PT ;  /* 0x000000014600780c */ /* 0x000fe40003f05270 */
[----:B------:R-:W-:Y:S01]  /*5740*/  ISETP.NE.AND P2, PT, R72, 0x1, PT ;  /* 0x000000014800780c */ /* 0x000fe20003f45270 */
[-C--:B------:R-:W-:Y:S01]  /*5750*/  IMAD.HI.U32 R22, R157, R148.reuse, RZ ;  /* 0x000000949d167227 */ /* 0x080fe200078e00ff */
[----:B------:R-:W-:Y:S02]  /*5760*/  SHF.R.U32.HI R23, RZ, R155, R24 ;  /* 0x0000009bff177219 */ /* 0x000fe40000011618 */
[----:B------:R-:W-:Y:S01]  /*5770*/  ISETP.NE.AND P3, PT, R74, 0x1, PT ;  /* 0x000000014a00780c */ /* 0x000fe20003f65270 */
[----:B------:R-:W-:Y:S01]  /*5780*/  IMAD.HI.U32 R28, R75, R71, RZ ;  /* 0x000000474b1c7227 */ /* 0x000fe200078e00ff */
[----:B------:R-:W-:Y:S02]  /*5790*/  SHF.R.U32.HI R22, RZ, R149, R22 ;  /* 0x00000095ff167219 */ /* 0x000fe40000011616 */
[----:B------:R-:W-:Y:S01]  /*57a0*/  SEL R3, R156, R23, !P0 ;  /* 0x000000179c037207 */ /* 0x000fe20004000000 */
[----:B------:R-:W-:Y:S01]  /*57b0*/  IMAD.HI.U32 R26, R77, R148, RZ ;  /* 0x000000944d1a7227 */ /* 0x000fe200078e00ff */
[----:B------:R-:W-:Y:S03]  /*57c0*/  SEL R7, R157, R22, !P3 ;  /* 0x000000169d077207 */ /* 0x000fe60005800000 */
[-C--:B------:R-:W-:Y:S01]  /*57d0*/  IMAD.HI.U32 R22, R3, R68.reuse, RZ ;  /* 0x0000004403167227 */ /* 0x080fe200078e00ff */
[----:B------:R-:W-:Y:S03]  /*57e0*/  SHF.R.U32.HI R26, RZ, R149, R26 ;  /* 0x00000095ff1a7219 */ /* 0x000fe6000001161a */
[----:B------:R-:W-:Y:S01]  /*57f0*/  IMAD.HI.U32 R24, R7, R68, RZ ;  /* 0x0000004407187227 */ /* 0x000fe200078e00ff */
[----:B------:R-:W-:Y:S02]  /*5800*/  @P2 SHF.R.U32.HI R3, RZ, R69, R22 ;  /* 0x00000045ff032219 */ /* 0x000fe40000011616 */
[----:B------:R-:W-:Y:S02]  /*5810*/  SHF.R.U32.HI R22, RZ, R155, R28 ;  /* 0x0000009bff167219 */ /* 0x000fe4000001161c */
[----:B------:R-:W-:Y:S01]  /*5820*/  @P2 SHF.R.U32.HI R7, RZ, R69, R24 ;  /* 0x00000045ff072219 */ /* 0x000fe20000011618 */
[C---:B------:R-:W-:Y:S01]  /*5830*/  IMAD R2, R72.reuse, R3, RZ ;  /* 0x0000000348027224 */ /* 0x040fe200078e02ff */
[----:B------:R-:W-:Y:S02]  /*5840*/  SEL R5, R75, R22, !P0 ;  /* 0x000000164b057207 */ /* 0x000fe40004000000 */
[----:B------:R-:W-:Y:S01]  /*5850*/  SEL R3, R77, R26, !P3 ;  /* 0x0000001a4d037207 */ /* 0x000fe20005800000 */
[----:B------:R-:W-:Y:S01]  /*5860*/  IMAD R4, R72, R7, RZ ;  /* 0x0000000748047224 */ /* 0x000fe200078e02ff */
[C---:B------:R-:W-:Y:S01]  /*5870*/  ISETP.GE.AND P0, PT, R5.reuse, R2, PT ;  /* 0x000000020500720c */ /* 0x040fe20003f06270 */
[----:B------:R-:W-:Y:S03]  /*5880*/  IMAD.HI.U32 R6, R5, R68, RZ ;  /* 0x0000004405067227 */ /* 0x000fe600078e00ff */
[----:B------:R-:W-:Y:S01]  /*5890*/  ISETP.GE.OR P0, PT, R3, R4, P0 ;  /* 0x000000040300720c */ /* 0x000fe20000706670 */
[----:B------:R-:W-:Y:S01]  /*58a0*/  IMAD.MOV R4, RZ, RZ, -R3 ;  /* 0x000000ffff047224 */ /* 0x000fe200078e0a03 */
[-C--:B------:R-:W-:Y:S03]  /*58b0*/  SHF.R.U32.HI R6, RZ, R69.reuse, R6 ;  /* 0x00000045ff067219 */ /* 0x080fe60000011606 */
[----:B------:R-:W-:Y:S01]  /*58c0*/  IMAD R77, R74, R4, R77 ;  /* 0x000000044a4d7224 */ /* 0x000fe200078e024d */
[----:B------:R-:W-:Y:S05]  /*58d0*/  SEL R15, R5, R6, !P2 ;  /* 0x00000006050f7207 */ /* 0x000fea0005000000 */
[----:B------:R-:W-:Y:S02]  /*58e0*/  IMAD.MOV R6, RZ, RZ, -R15 ;  /* 0x000000ffff067224 */ /* 0x000fe400078e0a0f */
[C---:B------:R-:W-:Y:S04]  /*58f0*/  @!P0 IMAD.HI.U32 R2, R3.reuse, R68, RZ ;  /* 0x0000004403028227 */ /* 0x040fe800078e00ff */
[----:B------:R-:W-:Y:S01]  /*5900*/  IMAD R6, R72, R6, R5 ;  /* 0x0000000648067224 */ /* 0x000fe200078e0205 */
[----:B------:R-:W-:Y:S04]  /*5910*/  @!P0 SHF.R.U32.HI R2, RZ, R69, R2 ;  /* 0x00000045ff028219 */ /* 0x000fe80000011602 */
[----:B------:R-:W-:Y:S02]  /*5920*/  @!P0 SEL R0, R3, R2, !P2 ;  /* 0x0000000203008207 */ /* 0x000fe40005000000 */
[----:B------:R-:W-:Y:S02]  /*5930*/  IADD3 R2, PT, PT, -R5, RZ, RZ ;  /* 0x000000ff05027210 */ /* 0x000fe40007ffe1ff */
[----:B------:R-:W-:Y:S01]  /*5940*/  @!P0 IADD3 R8, PT, PT, R15, -R0, RZ ;  /* 0x800000000f088210 */ /* 0x000fe20007ffe0ff */
[----:B------:R-:W-:Y:S02]  /*5950*/  @!P0 IMAD R0, R7, R6, R0 ;  /* 0x0000000607008224 */ /* 0x000fe400078e0200 */
[----:B------:R-:W-:Y:S02]  /*5960*/  IMAD R75, R70, R2, R75 ;  /* 0x00000002464b7224 */ /* 0x000fe400078e024b */
[----:B------:R-:W-:Y:S02]  /*5970*/  @!P0 IMAD R5, R8, R72, R3 ;  /* 0x0000004808058224 */ /* 0x000fe400078e0203 */
[----:B------:R-:W-:Y:S04]  /*5980*/  @!P0 IMAD.MOV.U32 R3, RZ, RZ, R0 ;  /* 0x000000ffff038224 */ /* 0x000fe800078e0000 */
[----:B------:R-:W-:Y:S02]  /*5990*/  IMAD R77, R3, R74, R77 ;  /* 0x0000004a034d7224 */ /* 0x000fe400078e024d */
[----:B------:R-:W-:Y:S07]  /*59a0*/  IMAD R75, R5, R70, R75 ;  /* 0x00000046054b7224 */ /* 0x000fee00078e024b */
.L_x_101:
[----:B-1----:R-:W-:Y:S01]  /*59b0*/  @!P1 ISETP.NE.AND P0, PT, R10, 0x1, PT ;  /* 0x000000010a00980c */ /* 0x002fe20003f05270 */
[----:B------:R-:W-:Y:S01]  /*59c0*/  @!P1 IMAD.HI.U32 R0, R77, R12, RZ ;  /* 0x0000000c4d009227 */ /* 0x000fe200078e00ff */
[----:B------:R-:W-:Y:S01]  /*59d0*/  @!P1 ISETP.NE.AND P2, PT, R9, 0x1, PT ;  /* 0x000000010900980c */ /* 0x000fe20003f45270 */
[----:B------:R-:W-:Y:S01]  /*59e0*/  ULOP3.LUT UP0, URZ, UR48, 0x1b0, URZ, 0xc0, !UPT ;  /* 0x000001b030ff7892 */ /* 0x000fe2000f80c0ff */
[----:B------:R-:W-:Y:S01]  /*59f0*/  R2UR UR42, R21 ;  /* 0x00000000152a72ca */ /* 0x000fe200000e0000 */
[----:B------:R-:W-:Y:S01]  /*5a00*/  @!P1 IMAD.HI.U32 R3, R75, R11, RZ ;  /* 0x0000000b4b039227 */ /* 0x000fe200078e00ff */
[----:B------:R-:W-:Y:S02]  /*5a10*/  @!P1 SHF.R.U32.HI R0, RZ, R13, R0 ;  /* 0x0000000dff009219 */ /* 0x000fe40000011600 */
[----:B------:R-:W-:Y:S01]  /*5a20*/  R2UR UR41, R20 ;  /* 0x00000000142972ca */ /* 0x000fe200000e0000 */
[----:B------:R-:W-:Y:S01]  /*5a30*/  VIADD R169, R169, 0x1 ;  /* 0x00000001a9a97836 */ /* 0x000fe20000000000 */
[----:B------:R-:W-:Y:S02]  /*5a40*/  @!P1 SHF.R.U32.HI R2, RZ, R14, R3 ;  /* 0x0000000eff029219 */ /* 0x000fe40000011603 */
[----:B------:R-:W-:Y:S02]  /*5a50*/  @!P1 SEL R3, R77, R0, !P2 ;  /* 0x000000004d039207 */ /* 0x000fe40005000000 */
[----:B------:R-:W-:Y:S02]  /*5a60*/  @!P1 SEL R2, R75, R2, !P0 ;  /* 0x000000024b029207 */ /* 0x000fe40004000000 */
[----:B------:R-:W-:Y:S01]  /*5a70*/  @P4 SHF.R.U32.HI R158, RZ, 0x10, R17 ;  /* 0x00000010ff9e4819 */ /* 0x000fe20000011611 */
[----:B------:R-:W-:Y:S02]  /*5a80*/  USHF.L.U32 UR42, UR42, 0x7, URZ ;  /* 0x000000072a2a7899 */ /* 0x000fe400080006ff */
[----:B------:R-:W-:Y:S02]  /*5a90*/  @!P1 IMAD.IADD R0, R2, 0x1, -R3 ;  /* 0x0000000102009824 */ /* 0x000fe400078e0a03 */
[----:B------:R-:W-:Y:S01]  /*5aa0*/  @!P1 IMAD.IADD R2, R3, 0x1, -R2 ;  /* 0x0000000103029824 */ /* 0x000fe200078e0a02 */
[----:B------:R-:W-:Y:S01]  /*5ab0*/  USHF.L.U32 UR41, UR41, 0x7, URZ ;  /* 0x0000000729297899 */ /* 0x000fe200080006ff */
[----:B------:R-:W-:Y:S02]  /*5ac0*/  @!P1 IMAD R77, R0, R9, R77 ;  /* 0x00000009004d9224 */ /* 0x000fe400078e024d */
[----:B------:R-:W-:Y:S01]  /*5ad0*/  @!P1 IMAD R75, R2, R10, R75 ;  /* 0x0000000a024b9224 */ /* 0x000fe200078e024b */
[----:B------:R-:W-:Y:S08]  /*5ae0*/  BRA.U !UP0, `(.L_x_102) ;  /* 0x0000000108407547 */ /* 0x000ff0000b800000 */
[----:B------:R-:W1:Y:S01]  /*5af0*/  LDCU.64 UR8, c[0x4][0x80] ;  /* 0x01001000ff0877ac */ /* 0x000e620008000a00 */
[----:B------:R-:W-:Y:S01]  /*5b00*/  MOV R3, 0x0 ;  /* 0x0000000000037802 */ /* 0x000fe20000000f00 */
[----:B------:R-:W-:Y:S02]  /*5b10*/  HFMA2 R12, -RZ, RZ, 0, 5.9604644775390625e-08 ;  /* 0x00000001ff0c7431 */ /* 0x000fe400000001ff */
[----:B------:R-:W-:Y:S02]  /*5b20*/  IMAD.MOV.U32 R8, RZ, RZ, 0x70 ;  /* 0x00000070ff087424 */ /* 0x000fe400078e00ff */
[----:B------:R-:W-:Y:S01]  /*5b30*/  IMAD.MOV.U32 R13, RZ, RZ, RZ ;  /* 0x000000ffff0d7224 */ /* 0x000fe200078e00ff */
[----:B------:R-:W2:Y:S01]  /*5b40*/  LDCU.64 UR6, c[0x4][0x88] ;  /* 0x01001100ff0677ac */ /* 0x000ea20008000a00 */
[----:B------:R-:W3:Y:S01]  /*5b50*/  LDC.64 R2, c[0x4][R3] ;  /* 0x0100000003027b82 */ /* 0x000ee20000000a00 */
[----:B------:R-:W4:Y:S01]  /*5b60*/  LDCU.64 UR4, c[0x4][0x8] ;  /* 0x01000100ff0477ac */ /* 0x000f220008000a00 */
[----:B-1----:R-:W-:Y:S01]  /*5b70*/  MOV R5, UR9 ;  /* 0x0000000900057c02 */ /* 0x002fe20008000f00 */
[----:B------:R-:W-:Y:S01]  /*5b80*/  IMAD.U32 R4, RZ, RZ, UR8 ;  /* 0x00000008ff047e24 */ /* 0x000fe2000f8e00ff */
[----:B--2---:R-:W-:Y:S01]  /*5b90*/  MOV R7, UR7 ;  /* 0x0000000700077c02 */ /* 0x004fe20008000f00 */
[----:B------:R-:W-:Y:S01]  /*5ba0*/  IMAD.U32 R6, RZ, RZ, UR6 ;  /* 0x00000006ff067e24 */ /* 0x000fe2000f8e00ff */
[----:B----4-:R-:W-:Y:S01]  /*5bb0*/  MOV R11, UR5 ;  /* 0x00000005000b7c02 */ /* 0x010fe20008000f00 */
[----:B------:R-:W-:Y:S02]  /*5bc0*/  IMAD.U32 R10, RZ, RZ, UR4 ;  /* 0x00000004ff0a7e24 */ /* 0x000fe4000f8e00ff */
[----:B------:R-:W-:Y:S07]  /*5bd0*/  LEPC R20, `(.L_x_102) ;  /* 0x000000001014794e */ /* 0x000fee0000000000 */
[----:B---3-5:R-:W-:Y:S05]  /*5be0*/  CALL.ABS.NOINC R2 ;  /* 0x0000000002007343 */ /* 0x028fea0003c00000 */
.L_x_102:
[----:B------:R-:W-:Y:S01]  /*5bf0*/  LOP3.LUT P0, RZ, R166, 0x1b0, RZ, 0xc0, !PT ;  /* 0x000001b0a6ff7812 */ /* 0x000fe2000780c0ff */
[----:B------:R-:W-:Y:S11]  /*5c00*/  BSSY.RECONVERGENT B6, `(.L_x_103) ;  /* 0x0000013000067945 */ /* 0x000ff60003800200 */
[----:B------:R-:W-:Y:S01]  /*5c10*/  @!UPT UIADD3 URZ, UPT, UPT, URZ, URZ, URZ ;  /* 0x000000fffffff290 */ /* 0x000fe2000fffe0ff */
[----:B------:R-:W-:Y:S05]  /*5c20*/  @!P0 BRA `(.L_x_104) ;  /* 0x0000000000408947 */ /* 0x000fea0003800000 */
        /* <DEDUP_REMOVED lines=16> */
.L_x_104:
[----:B------:R-:W-:Y:S05]  /*5d30*/  BSYNC.RECONVERGENT B6 ;  /* 0x0000000000067941 */ /* 0x000fea0003800200 */
.L_x_103:
[----:B------:R-:W-:Y:S01]  /*5d40*/  ISETP.NE.U32.AND P4, PT, R146, RZ, PT ;  /* 0x000000ff9200720c */ /* 0x000fe20003f85070 */
[----:B------:R-:W-:Y:S01]  /*5d50*/  UISETP.NE.AND UP2, UPT, UR50, URZ, UPT ;  /* 0x000000ff3200728c */ /* 0x000fe2000bf45270 */
[----:B------:R-:W-:Y:S01]  /*5d60*/  ISETP.NE.U32.AND P2, PT, RZ, UR38, PT ;  /* 0x00000026ff007c0c */ /* 0x000fe2000bf45070 */
[----:B------:R-:W-:Y:S01]  /*5d70*/  UISETP.NE.U32.AND UP1, UPT, UR44, URZ, UPT ;  /* 0x000000ff2c00728c */ /* 0x000fe2000bf25070 */
[----:B------:R-:W-:Y:S01]  /*5d80*/  ISETP.NE.AND.EX P4, PT, R147, RZ, PT, P4 ;  /* 0x000000ff9300720c */ /* 0x000fe20003f85340 */
[----:B------:R-:W-:Y:S01]  /*5d90*/  UPLOP3.LUT UP0, UPT, UPT, UPT, UPT, 0x40, 0x4 ;  /* 0x000000000004789c */ /* 0x000fe20003f0e870 */
[----:B------:R-:W-:Y:S01]  /*5da0*/  ISETP.NE.AND.EX P2, PT, RZ, UR39, PT, P2 ;  /* 0x00000027ff007c0c */ /* 0x000fe2000bf45320 */
[----:B------:R-:W-:Y:S01]  /*5db0*/  UISETP.NE.AND.EX UP1, UPT, UR45, URZ, UPT, UP1 ;  /* 0x000000ff2d00728c */ /* 0x000fe2000bf25310 */
[----:B------:R-:W-:Y:S04]  /*5dc0*/  PLOP3.LUT P1, PT, PT, PT, UP2, 0x80, 0x8 ;  /* 0x000000000008781c */ /* 0x000fe80003f2f028 */
[----:B------:R-:W-:Y:S06]  /*5dd0*/  @UP2 UPLOP3.LUT UP0, UPT, UPT, UPT, UP1, 0x80, 0x8 ;  /* 0x000000000008289c */ /* 0x000fec0003f0f010 */
[----:B------:R-:W-:Y:S01]  /*5de0*/  PLOP3.LUT P0, PT, PT, PT, UP0, 0x80, 0x8 ;  /* 0x000000000008781c */ /* 0x000fe20003f0f008 */
[----:B------:R-:W-:Y:S01]  /*5df0*/  @!UPT UIADD3 URZ, UPT, UPT, URZ, URZ, URZ ;  /* 0x000000fffffff290 */ /* 0x000fe2000fffe0ff */
[----:B------:R-:W-:Y:S11]  /*5e00*/  BRA.U !UP1, `(.L_x_105) ;  /* 0x0000000109387547 */ /* 0x000ff6000b800000 */
[----:B------:R-:W-:Y:S01]  /*5e10*/  UISETP.NE.U32.AND UP0, UPT, UR38, URZ, UPT ;  /* 0x000000ff2600728c */ /* 0x000fe2000bf05070 */
[----:B------:R-:W-:Y:S02]  /*5e20*/  HFMA2 R0, -RZ, RZ, 0, 5.9604644775390625e-08 ;  /* 0x00000001ff007431 */ /* 0x000fe400000001ff */
[----:B------:R-:W-:Y:S01]  /*5e30*/  IMAD.MOV.U32 R151, RZ, RZ, 0x1 ;  /* 0x00000001ff977424 */ /* 0x000fe200078e00ff */
[----:B------:R-:W-:Y:S06]  /*5e40*/  UISETP.NE.AND.EX UP0, UPT, UR39, URZ, UPT, UP0 ;  /* 0x000000ff2700728c */ /* 0x000fec000bf05300 */
[----:B------:R-:W-:Y:S05]  /*5e50*/  PLOP3.LUT P3, PT, PT, PT, UP0, 0x80, 0x8 ;  /* 0x000000000008781c */ /* 0x000fea0003f6f008 */
[----:B------:R-:W1:Y:S01]  /*5e60*/  @UP0 LDCU.64 UR6, c[0x0][0x888] ;  /* 0x00011100ff0607ac */ /* 0x000e620008000a00 */
[----:B------:R-:W-:Y:S07]  /*5e70*/  @UP0 UIMAD UR4, UR36, UR44, URZ ;  /* 0x0000002c240402a4 */ /* 0x000fee000f8e02ff */
[----:B------:R-:W-:Y:S01]  /*5e80*/  @!P3 PRMT R151, R0, 0x7610, R151 ;  /* 0x000076100097b816 */ /* 0x000fe20000000097 */
[----:B-1----:R-:W-:Y:S03]  /*5e90*/  @UP0 UIMAD.WIDE UR6, UR4, 0x4, UR6 ;  /* 0x00000004040608a5 */ /* 0x002fe6000f8e0206 */
[----:B------:R-:W1:Y:S03]  /*5ea0*/  @!UP0 LDCU UR4, c[0x0][0x880] ;  /* 0x00011000ff0487ac */ /* 0x000e660008000800 */
[----:B------:R-:W-:Y:S01]  /*5eb0*/  IMAD.U32 R2, RZ, RZ, UR6 ;  /* 0x00000006ff027e24 */ /* 0x000fe2000f8e00ff */
[----:B------:R-:W-:Y:S05]  /*5ec0*/  MOV R3, UR7 ;  /* 0x0000000700037c02 */ /* 0x000fea0008000f00 */
[----:B-----5:R2:W5:Y:S02]  /*5ed0*/  @P3 LDG.E R82, desc[UR46][R2.64] ;  /* 0x0000002e02523981 */ /* 0x020564000c1e1900 */
[----:B-12---:R-:W-:Y:S02]  /*5ee0*/  @!P3 IMAD.U32 R82, RZ, RZ, UR4 ;  /* 0x00000004ff52be24 */ /* 0x006fe4000f8e00ff */
.L_x_105:
[----:B------:R-:W-:Y:S05]  /*5ef0*/  @!P4 BRA `(.L_x_106) ;  /* 0x000000000020c947 */ /* 0x000fea0003800000 */
[----:B------:R-:W-:Y:S04]  /*5f00*/  ISETP.NE.U32.AND P3, PT, R144, RZ, PT ;  /* 0x000000ff9000720c */ /* 0x000fe80003f65070 */
[----:B------:R-:W-:Y:S11]  /*5f10*/  ISETP.NE.AND.EX P3, PT, R145, RZ, PT, P3 ;  /* 0x000000ff9100720c */ /* 0x000ff60003f65330 */
[----:B------:R-:W-:Y:S02]  /*5f20*/  @!UPT UIADD3 URZ, UPT, UPT, URZ, URZ, URZ ;  /* 0x000000fffffff290 */ /* 0x000fe4000fffe0ff */
[----:B------:R-:W1:Y:S01]  /*5f30*/  @P3 LDC.64 R2, c[0x0][0x8a8] ;  /* 0x00022a00ff023b82 */ /* 0x000e620000000a00 */
[----:B------:R-:W-:Y:S04]  /*5f40*/  @P3 IMAD R0, R146, UR36, RZ ;  /* 0x0000002492003c24 */ /* 0x000fe8000f8e02ff */
[----:B-1----:R-:W-:Y:S05]  /*5f50*/  @P3 IMAD.WIDE R2, R0, 0x4, R2 ;  /* 0x0000000400023825 */ /* 0x002fea00078e0202 */
[----:B-----5:R1:W5:Y:S02]  /*5f60*/  @P3 LDG.E R78, desc[UR46][R2.64] ;  /* 0x0000002e024e3981 */ /* 0x020364000c1e1900 */
[----:B-1----:R-:W2:Y:S02]  /*5f70*/  @!P3 LDC R78, c[0x0][0x8a0] ;  /* 0x00022800ff4ebb82 */ /* 0x002ea40000000800 */
.L_x_106:
[----:B-----5:R-:W-:Y:S01]  /*5f80*/  ISETP.NE.AND P4, PT, R82, RZ, PT ;  /* 0x000000ff5200720c */ /* 0x020fe20003f85270 */
[----:B------:R-:W-:Y:S01]  /*5f90*/  BSSY B1, `(.L_x_107) ;  /* 0x0000048000017945 */ /* 0x000fe20003800000 */
[----:B------:R-:W-:Y:S01]  /*5fa0*/  SEL R7, RZ, 0xffffffff, P2 ;  /* 0xffffffffff077807 */ /* 0x000fe20001000000 */
[----:B------:R-:W-:Y:S01]  /*5fb0*/  IMAD.MOV.U32 R117, RZ, RZ, 0x1 ;  /* 0x00000001ff757424 */ /* 0x000fe200078e00ff */
[----:B------:R-:W-:Y:S01]  /*5fc0*/  LOP3.LUT P3, RZ, R151, 0xff, RZ, 0xc0, !PT ;  /* 0x000000ff97ff7812 */ /* 0x000fe2000786c0ff */
[----:B------:R-:W-:Y:S01]  /*5fd0*/  IMAD R80, R76, 0x80, R79 ;  /* 0x000000804c507824 */ /* 0x000fe200078e024f */
[----:B------:R-:W-:Y:S02]  /*5fe0*/  @P1 SEL R0, RZ, 0xffffffff, P4 ;  /* 0xffffffffff001807 */ /* 0x000fe40002000000 */
[----:B------:R-:W-:Y:S02]  /*5ff0*/  CS2R R98, SRZ ;  /* 0x0000000000627805 */ /* 0x000fe4000001ff00 */
[----:B------:R-:W-:Y:S02]  /*6000*/  LEA R3, R160, UR49, 0x3 ;  /* 0x00000031a0037c11 */ /* 0x000fe4000f8e18ff */
[----:B------:R-:W-:Y:S02]  /*6010*/  CS2R R96, SRZ ;  /* 0x0000000000607805 */ /* 0x000fe4000001ff00 */
[----:B------:R-:W-:Y:S02]  /*6020*/  @P0 SEL R0, R7, R0, !P3 ;  /* 0x0000000007000207 */ /* 0x000fe40005800000 */
[----:B------:R-:W-:Y:S02]  /*6030*/  CS2R R94, SRZ ;  /* 0x00000000005e7805 */ /* 0x000fe4000001ff00 */
[----:B------:R-:W-:Y:S02]  /*6040*/  LEA R116, R76, UR49, 0x3 ;  /* 0x000000314c747c11 */ /* 0x000fe4000f8e18ff */
[----:B------:R-:W-:Y:S02]  /*6050*/  CS2R R92, SRZ ;  /* 0x00000000005c7805 */ /* 0x000fe4000001ff00 */
[----:B------:R-:W-:Y:S02]  /*6060*/  @P1 LOP3.LUT R0, R0, 0x1, RZ, 0xc0, !PT ;  /* 0x0000000100001812 */ /* 0x000fe400078ec0ff */
[----:B------:R-:W-:Y:S02]  /*6070*/  CS2R R90, SRZ ;  /* 0x00000000005a7805 */ /* 0x000fe4000001ff00 */
[----:B------:R-:W-:Y:S02]  /*6080*/  SHF.L.U32 R5, R162, 0x1f, RZ ;  /* 0x0000001fa2057819 */ /* 0x000fe400000006ff */
[----:B------:R-:W-:Y:S02]  /*6090*/  CS2R R88, SRZ ;  /* 0x0000000000587805 */ /* 0x000fe4000001ff00 */
[----:B------:R-:W-:Y:S02]  /*60a0*/  ISETP.NE.U32.OR P6, PT, R0, 0x1, !P1 ;  /* 0x000000010000780c */ /* 0x000fe40004fc5470 */
[----:B------:R-:W-:Y:S02]  /*60b0*/  CS2R R102, SRZ ;  /* 0x0000000000667805 */ /* 0x000fe4000001ff00 */
[----:B------:R-:W-:Y:S02]  /*60c0*/  PLOP3.LUT P2, PT, PT, PT, UP1, 0x80, 0x8 ;  /* 0x000000000008781c */ /* 0x000fe40003f4f018 */
[----:B------:R-:W-:Y:S02]  /*60d0*/  CS2R R100, SRZ ;  /* 0x0000000000647805 */ /* 0x000fe4000001ff00 */
[----:B------:R-:W-:Y:S02]  /*60e0*/  SEL R0, RZ, 0xffffffff, P4 ;  /* 0xffffffffff007807 */ /* 0x000fe40002000000 */
[----:B------:R-:W-:Y:S03]  /*60f0*/  P2R R104, PR, RZ, 0x40 ;  /* 0x00000040ff687803 */ /* 0x000fe60000000000 */
[----:B------:R-:W-:Y:S04]  /*6100*/  @P6 SHF.L.U32 R2, R159, 0x1f, RZ ;  /* 0x0000001f9f026819 */ /* 0x000fe800000006ff */
[----:B------:R-:W-:Y:S01]  /*6110*/  @P2 SEL R0, R7, R0, !P3 ;  /* 0x0000000007002207 */ /* 0x000fe20005800000 */
[----:B------:R-:W1:Y:S03]  /*6120*/  @P6 SYNCS.PHASECHK.TRANS64.TRYWAIT P1, [R3+URZ+0x180], R2 ;  /* 0x00018002030065a7 */ /* 0x000e6600080211ff */
[----:B------:R-:W-:Y:S04]  /*6130*/  LOP3.LUT R0, R0, 0x1, RZ, 0xc0, !PT ;  /* 0x0000000100007812 */ /* 0x000fe800078ec0ff */
[----:B------:R-:W-:Y:S04]  /*6140*/  ISETP.NE.U32.AND P5, PT, R0, 0x1, PT ;  /* 0x000000010000780c */ /* 0x000fe80003fa5070 */
[----:B------:R-:W-:Y:S01]  /*6150*/  P2R R118, PR, RZ, 0x20 ;  /* 0x00000020ff767803 */ /* 0x000fe20000000000 */
[----:B------:R3:W4:Y:S01]  /*6160*/  SYNCS.PHASECHK.TRANS64.TRYWAIT P0, [R116+URZ+0x1d0], R5 ;  /* 0x0001d005740075a7 */ /* 0x00072200080011ff */
[----:B-1----:R-:W-:Y:S01]  /*6170*/  @P6 SEL R117, RZ, 0x1, !P1 ;  /* 0x00000001ff756807 */ /* 0x002fe20004800000 */
[----:B---3--:R-:W-:Y:S06]  /*6180*/  @!P6 BRA `(.L_x_108) ;  /* 0x0000000000a0e947 */ /* 0x008fec0003800000 */
[----:B------:R-:W-:Y:S01]  /*6190*/  @P5 IMAD R7, R160, 0x2000, R153 ;  /* 0x00002000a0075824 */ /* 0x000fe200078e0299 */
[----:B------:R-:W-:Y:S01]  /*61a0*/  ISETP.NE.AND P1, PT, R117, RZ, PT ;  /* 0x000000ff7500720c */ /* 0x000fe20003f25270 */
[----:B------:R-:W-:Y:S01]  /*61b0*/  BSSY B0, `(.L_x_109) ;  /* 0x0000011000007945 */ /* 0x000fe20003800000 */
[----:B------:R-:W-:Y:S01]  /*61c0*/  CS2R R102, SRZ ;  /* 0x0000000000667805 */ /* 0x000fe2000001ff00 */
[----:B------:R-:W-:Y:S01]  /*61d0*/  @P5 VIADD R2, R7, UR49 ;  /* 0x0000003107025c36 */ /* 0x000fe20008000000 */
[----:B------:R-:W-:Y:S02]  /*61e0*/  CS2R R100, SRZ ;  /* 0x0000000000647805 */ /* 0x000fe4000001ff00 */
[----:B------:R-:W-:Y:S02]  /*61f0*/  CS2R R90, SRZ ;  /* 0x00000000005a7805 */ /* 0x000fe4000001ff00 */
[----:B------:R-:W-:Y:S01]  /*6200*/  CS2R R88, SRZ ;  /* 0x0000000000587805 */ /* 0x000fe2000001ff00 */
[--C-:B------:R-:W-:Y:S01]  /*6210*/  @P5 IMAD.IADD R6, R165, 0x1, R2.reuse ;  /* 0x00000001a5065824 */ /* 0x100fe200078e0202 */
[----:B------:R-:W-:Y:S01]  /*6220*/  CS2R R94, SRZ ;  /* 0x00000000005e7805 */ /* 0x000fe2000001ff00 */
[--C-:B------:R-:W-:Y:S01]  /*6230*/  @P5 IMAD.IADD R4, R164, 0x1, R2.reuse ;  /* 0x00000001a4045824 */ /* 0x100fe200078e0202 */
[----:B------:R-:W-:Y:S01]  /*6240*/  CS2R R92, SRZ ;  /* 0x00000000005c7805 */ /* 0x000fe2000001ff00 */
[----:B------:R-:W-:Y:S01]  /*6250*/  @P5 IMAD R2, R163, 0x10, R2 ;  /* 0x00000010a3025824 */ /* 0x000fe200078e0202 */
[----:B------:R-:W-:Y:S02]  /*6260*/  CS2R R98, SRZ ;  /* 0x0000000000627805 */ /* 0x000fe4000001ff00 */
[----:B------:R-:W-:Y:S01]  /*6270*/  CS2R R96, SRZ ;  /* 0x0000000000607805 */ /* 0x000fe2000001ff00 */
[----:B------:R-:W-:Y:S06]  /*6280*/  @P1 BRA `(.L_x_110) ;  /* 0x00000000000c1947 */ /* 0x000fec0003800000 */
[----:B------:R-:W-:Y:S04]  /*6290*/  SHF.L.U32 R0, R159, 0x1f, RZ ;  /* 0x0000001f9f007819 */ /* 0x000fe800000006ff */
[----:B------:R-:W1:Y:S02]  /*62a0*/  SYNCS.PHASECHK.TRANS64.TRYWAIT P1, [R3+URZ+0x180], R0 ;  /* 0x00018000030075a7 */ /* 0x000e6400080211ff */
[----:B-1----:R-:W-:Y:S05]  /*62b0*/  @!P1 BRA `(.L_x_111) ;  /* 0x0000003c00349947 */ /* 0x002fea0003800000 */
.L_x_110:
[----:B------:R-:W-:Y:S05]  /*62c0*/  BSYNC B0 ;  /* 0x0000000000007941 */ /* 0x000fea0003800000 */
.L_x_109:
[----:B------:R-:W-:Y:S01]  /*62d0*/  ISETP.NE.AND P1, PT, R118, RZ, PT ;  /* 0x000000ff7600720c */ /* 0x000fe20003f25270 */
[----:B-1----:R-:W-:Y:S02]  /*62e0*/  VIADD R3, R3, 0x190 ;  /* 0x0000019003037836 */ /* 0x002fe40000000000 */
[----:B------:R-:W-:Y:S02]  /*62f0*/  IMAD.U32 R0, RZ, RZ, UR37 ;  /* 0x00000025ff007e24 */ /* 0x000fe4000f8e00ff */
[----:B------:R-:W-:Y:S03]  /*6300*/  VIADD R160, R160, 0x1 ;  /* 0x00000001a0a07836 */ /* 0x000fe60000000000 */
[----:B------:R-:W-:Y:S05]  /*6310*/  PRMT R0, R0, 0x654, R3 ;  /* 0x0000065400007816 */ /* 0x000fea0000000003 */
[----:B------:R1:W3:Y:S04]  /*6320*/  @P1 LDS.128 R100, [R7+UR49+0x400] ;  /* 0x0004003107641984 */ /* 0x0002e80008000c00 */
[----:B------:R1:W1:Y:S04]  /*6330*/  @P1 LDS.128 R88, [R6+0x400] ;  /* 0x0004000006581984 */ /* 0x0002680000000c00 */
[----:B------:R1:W1:Y:S04]  /*6340*/  @P1 LDS.128 R92, [R4+0x400] ;  /* 0x00040000045c1984 */ /* 0x0002680000000c00 */
[----:B------:R1:W1:Y:S01]  /*6350*/  @P1 LDS.128 R96, [R2+0x400] ;  /* 0x0004000002601984 */ /* 0x0002620000000c00 */
[C---:B------:R-:W-:Y:S01]  /*6360*/  ISETP.NE.AND P1, PT, R160.reuse, 0x2, PT ;  /* 0x00000002a000780c */ /* 0x040fe20003f25270 */
[----:B------:R-:W-:Y:S01]  /*6370*/  @!PT LDS RZ, [RZ] ;  /* 0x00000000fffff984 */ /* 0x000fe20000000800 */
[----:B------:R-:W-:Y:S01]  /*6380*/  @!PT LDS RZ, [RZ] ;  /* 0x00000000fffff984 */ /* 0x000fe20000000800 */
[----:B------:R-:W-:Y:S01]  /*6390*/  @!PT LDS RZ, [RZ] ;  /* 0x00000000fffff984 */ /* 0x000fe20000000800 */
[----:B------:R-:W-:Y:S01]  /*63a0*/  @!PT LDS RZ, [RZ] ;  /* 0x00000000fffff984 */ /* 0x000fe20000000800 */
[----:B------:R5:W-:Y:S06]  /*63b0*/  MEMBAR.ALL.CTA ;  /* 0x0000000000007992 */ /* 0x000bec0000008000 */
[----:B-----5:R-:W5:Y:S01]  /*63c0*/  FENCE.VIEW.ASYNC.S ;  /* 0x00000000000073c6 */ /* 0x020f620000000000 */
[----:B------:R-:W-:Y:S01]  /*63d0*/  SEL R160, R160, RZ, P1 ;  /* 0x000000ffa0a07207 */ /* 0x000fe20000800000 */
[----:B-----5:R5:W-:Y:S02]  /*63e0*/  SYNCS.ARRIVE.TRANS64.RED.A1T0 RZ, [R0+URZ], RZ ;  /* 0x000000ff00ff79a7 */ /* 0x020be400081004ff */
[----:B-----5:R-:W-:Y:S04]  /*63f0*/  SEL R0, RZ, 0x1, P1 ;  /* 0x00000001ff007807 */ /* 0x020fe80000800000 */
[----:B---3--:R-:W-:Y:S02]  /*6400*/  LOP3.LUT R159, R159, R0, RZ, 0x3c, !PT ;  /* 0x000000009f9f7212 */ /* 0x008fe400078e3cff */
.L_x_108:
[----:B------:R-:W-:Y:S05]  /*6410*/  BSYNC B1 ;  /* 0x0000000000017941 */ /* 0x000fea0003800000 */
.L_x_107:
[----:B------:R-:W-:Y:S04]  /*6420*/  SHF.R.U32.HI R3, RZ, 0x15, R80 ;  /* 0x00000015ff037819 */ /* 0x000fe80000011650 */
[----:B------:R-:W-:Y:S01]  /*6430*/  LOP3.LUT P1, RZ, R3, 0x3, R154, 0x48, !PT ;  /* 0x0000000303ff7812 */ /* 0x000fe2000782489a */
[----:B------:R-:W-:Y:S01]  /*6440*/  @!UPT UIADD3 URZ, UPT, UPT, URZ, URZ, URZ ;  /* 0x000000fffffff290 */ /* 0x000fe2000fffe0ff */
[----:B----4-:R-:W-:Y:S11]  /*6450*/  @P0 BRA `(.L_x_112) ;  /* 0x0000000000080947 */ /* 0x010ff60003800000 */
[----:B------:R-:W3:Y:S02]  /*6460*/  SYNCS.PHASECHK.TRANS64.TRYWAIT P0, [R116+URZ+0x1d0], R5 ;  /* 0x0001d005740075a7 */ /* 0x000ee400080011ff */
[----:B---3--:R-:W-:Y:S05]  /*6470*/  @!P0 BRA `(.L_x_113) ;  /* 0x0000003800d88947 */ /* 0x008fea0003800000 */
.L_x_112:
[----:B------:R-:W-:Y:S05]  /*6480*/  @!P1 BRA `(.L_x_114) ;  /* 0x0000000000409947 */ /* 0x000fea0003800000 */
[----:B------:R-:W3:Y:S01]  /*6490*/  LDCU.64 UR8, c[0x4][0x70] ;  /* 0x01000e00ff0877ac */ /* 0x000ee20008000a00 */
[----:B------:R-:W-:Y:S01]  /*64a0*/  MOV R3, 0x0 ;  /* 0x0000000000037802 */ /* 0x000fe20000000f00 */
[----:B------:R-:W-:Y:S02]  /*64b0*/  HFMA2 R12, -RZ, RZ, 0, 5.9604644775390625e-08 ;  /* 0x00000001ff0c7431 */ /* 0x000fe400000001ff */
[----:B------:R-:W-:Y:S02]  /*64c0*/  IMAD.MOV.U32 R8, RZ, RZ, 0x192 ;  /* 0x00000192ff087424 */ /* 0x000fe400078e00ff */
[----:B------:R-:W-:Y:S01]  /*64d0*/  IMAD.MOV.U32 R13, RZ, RZ, RZ ;  /* 0x000000ffff0d7224 */ /* 0x000fe200078e00ff */
[----:B------:R-:W4:Y:S01]  /*64e0*/  LDCU.64 UR6, c[0x4][0x78] ;  /* 0x01000f00ff0677ac */ /* 0x000f220008000a00 */
[----:B-1----:R-:W1:Y:S01]  /*64f0*/  LDC.64 R2, c[0x4][R3] ;  /* 0x0100000003027b82 */ /* 0x002e620000000a00 */
[----:B------:R-:W5:Y:S01]  /*6500*/  LDCU.64 UR4, c[0x4][0x10] ;  /* 0x01000200ff0477ac */ /* 0x000f620008000a00 */
[----:B---3--:R-:W-:Y:S01]  /*6510*/  MOV R5, UR9 ;  /* 0x0000000900057c02 */ /* 0x008fe20008000f00 */
[----:B------:R-:W-:Y:S01]  /*6520*/  IMAD.U32 R4, RZ, RZ, UR8 ;  /* 0x00000008ff047e24 */ /* 0x000fe2000f8e00ff */
[----:B----4-:R-:W-:Y:S01]  /*6530*/  MOV R7, UR7 ;  /* 0x0000000700077c02 */ /* 0x010fe20008000f00 */
[----:B------:R-:W-:Y:S01]  /*6540*/  IMAD.U32 R6, RZ, RZ, UR6 ;  /* 0x00000006ff067e24 */ /* 0x000fe2000f8e00ff */
[----:B-----5:R-:W-:Y:S01]  /*6550*/  MOV R11, UR5 ;  /* 0x00000005000b7c02 */ /* 0x020fe20008000f00 */
[----:B------:R-:W-:Y:S02]  /*6560*/  IMAD.U32 R10, RZ, RZ, UR4 ;  /* 0x00000004ff0a7e24 */ /* 0x000fe4000f8e00ff */
[----:B------:R-:W-:Y:S07]  /*6570*/  LEPC R20, `(.L_x_114) ;  /* 0x000000001014794e */ /* 0x000fee0000000000 */
[----:B-12---:R-:W-:Y:S05]  /*6580*/  CALL.ABS.NOINC R2 ;  /* 0x0000000002007343 */ /* 0x006fea0003c00000 */
.L_x_114:
[----:B------:R-:W-:Y:S01]  /*6590*/  SHF.L.U32 R83, R100, 0x10, RZ ;  /* 0x0000001064537819 */ /* 0x000fe200000006ff */
[----:B------:R-:W-:Y:S05]  /*65a0*/  WARPSYNC.ALL ;  /* 0x0000000000007948 */ /* 0x000fea0003800000 */
[----:B------:R-:W-:Y:S01]  /*65b0*/  R2UR UR4, R80 ;  /* 0x00000000500472ca */ /* 0x000fe200000e0000 */
[----:B------:R-:W-:Y:S01]  /*65c0*/  BSSY.RECONVERGENT B0, `(.L_x_115) ;  /* 0x0000121000007945 */ /* 0x000fe20003800200 */
[----:B------:R-:W-:Y:S02]  /*65d0*/  ISETP.NE.AND P6, PT, R104, RZ, PT ;  /* 0x000000ff6800720c */ /* 0x000fe40003fc5270 */
[----:B------:R-:W-:Y:S02]  /*65e0*/  IADD3 R119, PT, PT, R153, UR49, RZ ;  /* 0x0000003199777c10 */ /* 0x000fe4000fffe0ff */
[----:B------:R-:W-:Y:S02]  /*65f0*/  SHF.L.U32 R124, R163, 0x4, RZ ;  /* 0x00000004a37c7819 */ /* 0x000fe400000006ff */
[-C--:B------:R-:W-:Y:S02]  /*6600*/  IADD3 R172, PT, PT, R165, R119.reuse, RZ ;  /* 0x00000077a5ac7210 */ /* 0x080fe40007ffe0ff */
[----:B------:R-:W-:Y:S02]  /*6610*/  IADD3 R171, PT, PT, R164, R119, RZ ;  /* 0x00000077a4ab7210 */ /* 0x000fe40007ffe0ff */
[----:B------:R-:W-:Y:S01]  /*6620*/  IADD3 R170, PT, PT, R119, R124, RZ ;  /* 0x0000007c77aa7210 */ /* 0x000fe20007ffe0ff */
[----:B-1-3--:R-:W2:Y:S01]  /*6630*/  LDTM.x64 R4, tmem[UR4] ;  /* 0x00000004000479ee */ /* 0x00aea20008340000 */
[C---:B------:R-:W-:Y:S02]  /*6640*/  PRMT R81, R100.reuse, 0x8880, RZ ;  /* 0x0000888064517816 */ /* 0x040fe400000000ff */
[----:B------:R-:W-:Y:S02]  /*6650*/  SHF.R.S32.HI R83, RZ, 0x18, R83 ;  /* 0x00000018ff537819 */ /* 0x000fe40000011453 */
[----:B------:R-:W-:Y:S02]  /*6660*/  SHF.R.S32.HI R86, RZ, 0x18, R101 ;  /* 0x00000018ff567819 */ /* 0x000fe40000011465 */
[----:B------:R-:W-:Y:S02]  /*6670*/  SHF.L.U32 R84, R100, 0x8, RZ ;  /* 0x0000000864547819 */ /* 0x000fe400000006ff */
[----:B------:R-:W-:Y:S02]  /*6680*/  SHF.L.U32 R85, R101, 0x8, RZ ;  /* 0x0000000865557819 */ /* 0x000fe400000006ff */
[----:B------:R-:W-:Y:S02]  /*6690*/  SHF.R.S32.HI R84, RZ, 0x18, R84 ;  /* 0x00000018ff547819 */ /* 0x000fe40000011454 */
[----:B------:R-:W-:Y:S02]  /*66a0*/  SHF.R.S32.HI R85, RZ, 0x18, R85 ;  /* 0x00000018ff557819 */ /* 0x000fe40000011455 */
[----:B------:R-:W-:Y:S02]  /*66b0*/  SHF.L.U32 R87, R98, 0x8, RZ ;  /* 0x0000000862577819 */ /* 0x000fe400000006ff */
[----:B------:R-:W-:Y:S02]  /*66c0*/  ISETP.NE.AND P0, PT, R167, RZ, PT ;  /* 0x000000ffa700720c */ /* 0x000fe40003f05270 */
[----:B------:R-:W-:Y:S02]  /*66d0*/  SHF.R.S32.HI R87, RZ, 0x18, R87 ;  /* 0x00000018ff577819 */ /* 0x000fe40000011457 */
[----:B------:R-:W-:Y:S02]  /*66e0*/  LEA R125, R160, UR49, 0x3 ;  /* 0x00000031a07d7c11 */ /* 0x000fe4000f8e18ff */
[----:B------:R-:W-:Y:S01]  /*66f0*/  @P6 SHF.L.U32 R126, R159, 0x1f, RZ ;  /* 0x0000001f9f7e6819 */ /* 0x000fe200000006ff */
[C---:B--2---:R-:W-:Y:S02]  /*6700*/  IMAD R0, R78.reuse, R4, RZ ;  /* 0x000000044e007224 */ /* 0x044fe400078e02ff */
[C---:B------:R-:W-:Y:S02]  /*6710*/  IMAD R2, R78.reuse, R5, RZ ;  /* 0x000000054e027224 */ /* 0x040fe400078e02ff */
[----:B------:R-:W-:Y:S02]  /*6720*/  IMAD R3, R78, R6, RZ ;  /* 0x000000064e037224 */ /* 0x000fe400078e02ff */
[-C--:B------:R-:W-:Y:S01]  /*6730*/  IMAD R0, R81, R82.reuse, R0 ;  /* 0x0000005251007224 */ /* 0x080fe200078e0200 */
[----:B------:R-:W-:Y:S01]  /*6740*/  SHF.R.S32.HI R81, RZ, 0x18, R100 ;  /* 0x00000018ff517819 */ /* 0x000fe20000011464 */
[-C--:B------:R-:W-:Y:S01]  /*6750*/  IMAD R2, R83, R82.reuse, R2 ;  /* 0x0000005253027224 */ /* 0x080fe200078e0202 */
[C---:B------:R-:W-:Y:S01]  /*6760*/  PRMT R83, R101.reuse, 0x8880, RZ ;  /* 0x0000888065537816 */ /* 0x040fe200000000ff */
[----:B------:R-:W-:Y:S01]  /*6770*/  IMAD R3, R84, R82, R3 ;  /* 0x0000005254037224 */ /* 0x000fe200078e0203 */
[----:B------:R-:W-:Y:S01]  /*6780*/  SHF.L.U32 R84, R101, 0x10, RZ ;  /* 0x0000001065547819 */ /* 0x000fe200000006ff */
[C---:B------:R-:W-:Y:S02]  /*6790*/  IMAD R7, R78.reuse, R7, RZ ;  /* 0x000000074e077224 */ /* 0x040fe400078e02ff */
[C---:B------:R-:W-:Y:S01]  /*67a0*/  IMAD R4, R78.reuse, R8, RZ ;  /* 0x000000084e047224 */ /* 0x040fe200078e02ff */
[----:B------:R-:W-:Y:S01]  /*67b0*/  SHF.R.S32.HI R84, RZ, 0x18, R84 ;  /* 0x00000018ff547819 */ /* 0x000fe20000011454 */
[----:B------:R-:W-:Y:S02]  /*67c0*/  IMAD R5, R78, R9, RZ ;  /* 0x000000094e057224 */ /* 0x000fe400078e02ff */
[----:B------:R-:W-:Y:S01]  /*67d0*/  IMAD R7, R81, R82, R7 ;  /* 0x0000005251077224 */ /* 0x000fe200078e0207 */
[----:B------:R-:W-:Y:S01]  /*67e0*/  PRMT R81, R102, 0x8880, RZ ;  /* 0x0000888066517816 */ /* 0x000fe200000000ff */
[----:B------:R-:W-:Y:S02]  /*67f0*/  IMAD R6, R78, R10, RZ ;  /* 0x0000000a4e067224 */ /* 0x000fe400078e02ff */
[-C--:B------:R-:W-:Y:S01]  /*6800*/  IMAD R4, R83, R82.reuse, R4 ;  /* 0x0000005253047224 */ /* 0x080fe200078e0204 */
[----:B------:R-:W-:Y:S01]  /*6810*/  I2IP.S8.S32.SAT R105, R7, R3, RZ ;  /* 0x0000000307697239 */ /* 0x000fe200000014ff */
[----:B------:R-:W-:Y:S01]  /*6820*/  IMAD R5, R84, R82, R5 ;  /* 0x0000005254057224 */ /* 0x000fe200078e0205 */
[----:B------:R-:W-:Y:S01]  /*6830*/  SHF.L.U32 R83, R102, 0x10, RZ ;  /* 0x0000001066537819 */ /* 0x000fe200000006ff */
[----:B------:R-:W-:Y:S01]  /*6840*/  IMAD R11, R78, R11, RZ ;  /* 0x0000000b4e0b7224 */ /* 0x000fe200078e02ff */
[----:B------:R-:W-:Y:S01]  /*6850*/  I2IP.S8.S32.SAT R104, R2, R0, R105 ;  /* 0x0000000002687239 */ /* 0x000fe20000001469 */
[----:B------:R-:W-:Y:S01]  /*6860*/  IMAD R6, R85, R82, R6 ;  /* 0x0000005255067224 */ /* 0x000fe200078e0206 */
[----:B------:R-:W-:Y:S01]  /*6870*/  SHF.R.S32.HI R83, RZ, 0x18, R83 ;  /* 0x00000018ff537819 */ /* 0x000fe20000011453 */
[----:B------:R-:W-:Y:S01]  /*6880*/  IMAD R8, R78, R12, RZ ;  /* 0x0000000c4e087224 */ /* 0x000fe200078e02ff */
[----:B------:R-:W-:Y:S01]  /*6890*/  SHF.L.U32 R85, R102, 0x8, RZ ;  /* 0x0000000866557819 */ /* 0x000fe200000006ff */
[----:B------:R-:W-:Y:S02]  /*68a0*/  IMAD R9, R78, R13, RZ ;  /* 0x0000000d4e097224 */ /* 0x000fe400078e02ff */
[----:B------:R-:W-:Y:S01]  /*68b0*/  IMAD R11, R86, R82, R11 ;  /* 0x00000052560b7224 */ /* 0x000fe200078e020b */
[----:B------:R-:W-:Y:S01]  /*68c0*/  SHF.R.S32.HI R85, RZ, 0x18, R85 ;  /* 0x00000018ff557819 */ /* 0x000fe20000011455 */
[C---:B------:R-:W-:Y:S01]  /*68d0*/  IMAD R10, R78.reuse, R14, RZ ;  /* 0x0000000e4e0a7224 */ /* 0x040fe200078e02ff */
[----:B------:R-:W-:Y:S01]  /*68e0*/  SHF.R.S32.HI R86, RZ, 0x18, R103 ;  /* 0x00000018ff567819 */ /* 0x000fe20000011467 */
[----:B------:R-:W-:Y:S01]  /*68f0*/  IMAD R8, R81, R82, R8 ;  /* 0x0000005251087224 */ /* 0x000fe200078e0208 */
[----:B------:R-:W-:Y:S01]  /*6900*/  I2IP.S8.S32.SAT R106, R11, R6, RZ ;  /* 0x000000060b6a7239 */ /* 0x000fe200000014ff */
[----:B------:R-:W-:Y:S01]  /*6910*/  IMAD R9, R83, R82, R9 ;  /* 0x0000005253097224 */ /* 0x000fe200078e0209 */
[C---:B------:R-:W-:Y:S01]  /*6920*/  PRMT R83, R103.reuse, 0x8880, RZ ;  /* 0x0000888067537816 */ /* 0x040fe200000000ff */
[----:B------:R-:W-:Y:S01]  /*6930*/  IMAD.U32 R84, R103, 0x10000, RZ ;  /* 0x0001000067547824 */ /* 0x000fe200078e00ff */
[----:B------:R-:W-:Y:S01]  /*6940*/  I2IP.S8.S32.SAT R105, R5, R4, R106 ;  /* 0x0000000405697239 */ /* 0x000fe2000000146a */
[C---:B------:R-:W-:Y:S01]  /*6950*/  IMAD R15, R78.reuse, R15, RZ ;  /* 0x0000000f4e0f7224 */ /* 0x040fe200078e02ff */
[----:B------:R-:W-:Y:S01]  /*6960*/  SHF.R.S32.HI R81, RZ, 0x18, R102 ;  /* 0x00000018ff517819 */ /* 0x000fe20000011466 */
[----:B------:R-:W-:Y:S01]  /*6970*/  IMAD R10, R85, R82, R10 ;  /* 0x00000052550a7224 */ /* 0x000fe200078e020a */
[----:B------:R-:W-:Y:S01]  /*6980*/  SHF.R.S32.HI R84, RZ, 0x18, R84 ;  /* 0x00000018ff547819 */ /* 0x000fe20000011454 */
[C---:B------:R-:W-:Y:S01]  /*6990*/  IMAD R12, R78.reuse, R16, RZ ;  /* 0x000000104e0c7224 */ /* 0x040fe200078e02ff */
[----:B------:R-:W-:Y:S01]  /*69a0*/  SHF.L.U32 R85, R103, 0x8, RZ ;  /* 0x0000000867557819 */ /* 0x000fe200000006ff */
[----:B------:R-:W-:Y:S02]  /*69b0*/  IMAD R13, R78, R17, RZ ;  /* 0x000000114e0d7224 */ /* 0x000fe400078e02ff */
[----:B------:R-:W-:Y:S01]  /*69c0*/  IMAD R15, R81, R82, R15 ;  /* 0x00000052510f7224 */ /* 0x000fe200078e020f */
[----:B------:R-:W-:Y:S01]  /*69d0*/  PRMT R81, R88, 0x8880, RZ ;  /* 0x0000888058517816 */ /* 0x000fe200000000ff */
[----:B------:R-:W-:Y:S01]  /*69e0*/  IMAD R14, R78, R18, RZ ;  /* 0x000000124e0e7224 */ /* 0x000fe200078e02ff */
[----:B------:R-:W-:Y:S01]  /*69f0*/  SHF.R.S32.HI R85, RZ, 0x18, R85 ;  /* 0x00000018ff557819 */ /* 0x000fe20000011455 */
[----:B------:R-:W-:Y:S01]  /*6a00*/  IMAD R12, R83, R82, R12 ;  /* 0x00000052530c7224 */ /* 0x000fe200078e020c */
[----:B------:R-:W-:Y:S01]  /*6a10*/  I2IP.S8.S32.SAT R106, R15, R10, RZ ;  /* 0x0000000a0f6a7239 */ /* 0x000fe200000014ff */
[----:B------:R-:W-:Y:S01]  /*6a20*/  IMAD R13, R84, R82, R13 ;  /* 0x00000052540d7224 */ /* 0x000fe200078e020d */
[----:B------:R-:W-:Y:S01]  /*6a30*/  SHF.L.U32 R83, R88, 0x10, RZ ;  /* 0x0000001058537819 */ /* 0x000fe200000006ff */
[C---:B------:R-:W-:Y:S01]  /*6a40*/  IMAD R19, R78.reuse, R19, RZ ;  /* 0x000000134e137224 */ /* 0x040fe200078e02ff */
[----:B------:R-:W-:Y:S01]  /*6a50*/  I2IP.S8.S32.SAT R106, R9, R8, R106 ;  /* 0x00000008096a7239 */ /* 0x000fe2000000146a */
[----:B------:R-:W-:Y:S01]  /*6a60*/  IMAD R14, R85, R82, R14 ;  /* 0x00000052550e7224 */ /* 0x000fe200078e020e */
[----:B------:R-:W-:Y:S01]  /*6a70*/  SHF.R.S32.HI R83, RZ, 0x18, R83 ;  /* 0x00000018ff537819 */ /* 0x000fe20000011453 */
[C---:B------:R-:W-:Y:S01]  /*6a80*/  IMAD R16, R78.reuse, R20, RZ ;  /* 0x000000144e107224 */ /* 0x040fe200078e02ff */
[----:B------:R-:W-:Y:S01]  /*6a90*/  SHF.L.U32 R84, R89, 0x10, RZ ;  /* 0x0000001059547819 */ /* 0x000fe200000006ff */
[----:B------:R-:W-:Y:S01]  /*6aa0*/  IMAD R17, R78, R21, RZ ;  /* 0x000000154e117224 */ /* 0x000fe200078e02ff */
[----:B------:R-:W-:Y:S01]  /*6ab0*/  SHF.L.U32 R85, R88, 0x8, RZ ;  /* 0x0000000858557819 */ /* 0x000fe200000006ff */
[----:B------:R-:W-:Y:S01]  /*6ac0*/  IMAD R19, R86, R82, R19 ;  /* 0x0000005256137224 */ /* 0x000fe200078e0213 */
[----:B------:R-:W-:Y:S01]  /*6ad0*/  SHF.R.S32.HI R84, RZ, 0x18, R84 ;  /* 0x00000018ff547819 */ /* 0x000fe20000011454 */
[C---:B------:R-:W-:Y:S01]  /*6ae0*/  IMAD R18, R78.reuse, R22, RZ ;  /* 0x000000164e127224 */ /* 0x040fe200078e02ff */
[----:B------:R-:W-:Y:S01]  /*6af0*/  SHF.R.S32.HI R85, RZ, 0x18, R85 ;  /* 0x00000018ff557819 */ /* 0x000fe20000011455 */
[----:B------:R-:W-:Y:S01]  /*6b00*/  IMAD R16, R81, R82, R16 ;  /* 0x0000005251107224 */ /* 0x000fe200078e0210 */
[----:B------:R-:W-:Y:S01]  /*6b10*/  I2IP.S8.S32.SAT R107, R19, R14, RZ ;  /* 0x0000000e136b7239 */ /* 0x000fe200000014ff */
[-C--:B------:R-:W-:Y:S01]  /*6b20*/  IMAD R17, R83, R82.reuse, R17 ;  /* 0x0000005253117224 */ /* 0x080fe200078e0211 */
[----:B------:R-:W-:Y:S01]  /*6b30*/  PRMT R83, R89, 0x8880, RZ ;  /* 0x0000888059537816 */ /* 0x000fe200000000ff */
[C---:B------:R-:W-:Y:S01]  /*6b40*/  IMAD R23, R78.reuse, R23, RZ ;  /* 0x000000174e177224 */ /* 0x040fe200078e02ff */
[----:B------:R-:W-:Y:S01]  /*6b50*/  SHF.R.S32.HI R81, RZ, 0x18, R88 ;  /* 0x00000018ff517819 */ /* 0x000fe20000011458 */
[----:B------:R-:W-:Y:S01]  /*6b60*/  IMAD R18, R85, R82, R18 ;  /* 0x0000005255127224 */ /* 0x000fe200078e0212 */
[----:B------:R-:W-:Y:S01]  /*6b70*/  SHF.L.U32 R85, R89, 0x8, RZ ;  /* 0x0000000859557819 */ /* 0x000fe200000006ff */
[C---:B------:R-:W-:Y:S01]  /*6b80*/  IMAD R20, R78.reuse, R24, RZ ;  /* 0x000000184e147224 */ /* 0x040fe200078e02ff */
[----:B------:R-:W-:Y:S01]  /*6b90*/  I2IP.S8.S32.SAT R107, R13, R12, R107 ;  /* 0x0000000c0d6b7239 */ /* 0x000fe2000000146b */
[----:B------:R-:W-:Y:S01]  /*6ba0*/  IMAD R21, R78, R25, RZ ;  /* 0x000000194e157224 */ /* 0x000fe200078e02ff */
[----:B------:R-:W-:Y:S01]  /*6bb0*/  SHF.R.S32.HI R85, RZ, 0x18, R85 ;  /* 0x00000018ff557819 */ /* 0x000fe20000011455 */
[----:B------:R-:W-:Y:S01]  /*6bc0*/  IMAD R23, R81, R82, R23 ;  /* 0x0000005251177224 */ /* 0x000fe200078e0217 */
[----:B------:R-:W-:Y:S01]  /*6bd0*/  PRMT R81, R90, 0x8880, RZ ;  /* 0x000088805a517816 */ /* 0x000fe200000000ff */
[----:B------:R-:W-:Y:S01]  /*6be0*/  IMAD R22, R78, R26, RZ ;  /* 0x0000001a4e167224 */ /* 0x000fe200078e02ff */
[----:B------:R1:W-:Y:S01]  /*6bf0*/  STS.128 [R153+UR49+0x4400], R104 ;  /* 0x0044006899007988 */ /* 0x0003e20008000c31 */
[----:B------:R-:W-:Y:S01]  /*6c00*/  IMAD R20, R83, R82, R20 ;  /* 0x0000005253147224 */ /* 0x000fe200078e0214 */
[----:B------:R-:W-:Y:S01]  /*6c10*/  I2IP.S8.S32.SAT R108, R23, R18, RZ ;  /* 0x00000012176c7239 */ /* 0x000fe200000014ff */
[----:B------:R-:W-:Y:S01]  /*6c20*/  IMAD R21, R84, R82, R21 ;  /* 0x0000005254157224 */ /* 0x000fe200078e0215 */
[----:B------:R-:W-:Y:S01]  /*6c30*/  SHF.R.S32.HI R86, RZ, 0x18, R89 ;  /* 0x00000018ff567819 */ /* 0x000fe20000011459 */
[----:B------:R-:W-:Y:S01]  /*6c40*/  IMAD.U32 R83, R90, 0x10000, RZ ;  /* 0x000100005a537824 */ /* 0x000fe200078e00ff */
[----:B------:R-:W-:Y:S01]  /*6c50*/  I2IP.S8.S32.SAT R108, R17, R16, R108 ;  /* 0x00000010116c7239 */ /* 0x000fe2000000146c */
[----:B------:R-:W-:Y:S01]  /*6c60*/  IMAD R27, R78, R27, RZ ;  /* 0x0000001b4e1b7224 */ /* 0x000fe200078e02ff */
[----:B------:R-:W-:Y:S01]  /*6c70*/  SHF.L.U32 R84, R91, 0x10, RZ ;  /* 0x000000105b547819 */ /* 0x000fe200000006ff */
[----:B------:R-:W-:Y:S01]  /*6c80*/  IMAD R22, R85, R82, R22 ;  /* 0x0000005255167224 */ /* 0x000fe200078e0216 */
[----:B------:R-:W-:Y:S01]  /*6c90*/  SHF.L.U32 R85, R90, 0x8, RZ ;  /* 0x000000085a557819 */ /* 0x000fe200000006ff */
[C---:B------:R-:W-:Y:S01]  /*6ca0*/  IMAD R24, R78.reuse, R28, RZ ;  /* 0x0000001c4e187224 */ /* 0x040fe200078e02ff */
[----:B------:R-:W-:Y:S01]  /*6cb0*/  SHF.R.S32.HI R83, RZ, 0x18, R83 ;  /* 0x00000018ff537819 */ /* 0x000fe20000011453 */
[----:B------:R-:W-:Y:S01]  /*6cc0*/  IMAD R25, R78, R29, RZ ;  /* 0x0000001d4e197224 */ /* 0x000fe200078e02ff */
[----:B------:R-:W-:Y:S01]  /*6cd0*/  SHF.R.S32.HI R84, RZ, 0x18, R84 ;  /* 0x00000018ff547819 */ /* 0x000fe20000011454 */
[----:B------:R-:W-:Y:S01]  /*6ce0*/  IMAD R27, R86, R82, R27 ;  /* 0x00000052561b7224 */ /* 0x000fe200078e021b */
[----:B------:R-:W-:Y:S01]  /*6cf0*/  SHF.R.S32.HI R85, RZ, 0x18, R85 ;  /* 0x00000018ff557819 */ /* 0x000fe20000011455 */
[C---:B------:R-:W-:Y:S01]  /*6d00*/  IMAD R26, R78.reuse, R30, RZ ;  /* 0x0000001e4e1a7224 */ /* 0x040fe200078e02ff */
[----:B------:R-:W-:Y:S01]  /*6d10*/  SHF.R.S32.HI R86, RZ, 0x18, R91 ;  /* 0x00000018ff567819 */ /* 0x000fe2000001145b */
[----:B------:R-:W-:Y:S01]  /*6d20*/  IMAD R24, R81, R82, R24 ;  /* 0x0000005251187224 */ /* 0x000fe200078e0218 */
[----:B------:R-:W-:Y:S01]  /*6d30*/  I2IP.S8.S32.SAT R109, R27, R22, RZ ;  /* 0x000000161b6d7239 */ /* 0x000fe200000014ff */
[----:B------:R-:W-:Y:S01]  /*6d40*/  IMAD R25, R83, R82, R25 ;  /* 0x0000005253197224 */ /* 0x000fe200078e0219 */
[----:B------:R-:W-:Y:S01]  /*6d50*/  SHF.R.S32.HI R81, RZ, 0x18, R90 ;  /* 0x00000018ff517819 */ /* 0x000fe2000001145a */
[C---:B------:R-:W-:Y:S01]  /*6d60*/  IMAD R31, R78.reuse, R31, RZ ;  /* 0x0000001f4e1f7224 */ /* 0x040fe200078e02ff */
[----:B------:R-:W-:Y:S01]  /*6d70*/  I2IP.S8.S32.SAT R109, R21, R20, R109 ;  /* 0x00000014156d7239 */ /* 0x000fe2000000146d */
[----:B------:R-:W-:Y:S01]  /*6d80*/  IMAD R26, R85, R82, R26 ;  /* 0x00000052551a7224 */ /* 0x000fe200078e021a */
[C---:B------:R-:W-:Y:S01]  /*6d90*/  PRMT R83, R91.reuse, 0x8880, RZ ;  /* 0x000088805b537816 */ /* 0x040fe200000000ff */
[C---:B------:R-:W-:Y:S01]  /*6da0*/  IMAD R28, R78.reuse, R32, RZ ;  /* 0x000000204e1c7224 */ /* 0x040fe200078e02ff */
[----:B------:R-:W-:Y:S01]  /*6db0*/  SHF.L.U32 R85, R91, 0x8, RZ ;  /* 0x000000085b557819 */ /* 0x000fe200000006ff */
[C---:B------:R-:W-:Y:S02]  /*6dc0*/  IMAD R29, R78.reuse, R33, RZ ;  /* 0x000000214e1d7224 */ /* 0x040fe400078e02ff */
[----:B------:R-:W-:Y:S01]  /*6dd0*/  IMAD R31, R81, R82, R31 ;  /* 0x00000052511f7224 */ /* 0x000fe200078e021f */
[----:B------:R-:W-:Y:S01]  /*6de0*/  SHF.R.S32.HI R85, RZ, 0x18, R85 ;  /* 0x00000018ff557819 */ /* 0x000fe20000011455 */
[----:B------:R-:W-:Y:S01]  /*6df0*/  IMAD R30, R78, R34, RZ ;  /* 0x000000224e1e7224 */ /* 0x000fe200078e02ff */
[----:B------:R-:W-:Y:S01]  /*6e00*/  PRMT R81, R92, 0x8880, RZ ;  /* 0x000088805c517816 */ /* 0x000fe200000000ff */
[----:B------:R-:W-:Y:S01]  /*6e10*/  IMAD R28, R83, R82, R28 ;  /* 0x00000052531c7224 */ /* 0x000fe200078e021c */
[----:B------:R-:W-:Y:S01]  /*6e20*/  I2IP.S8.S32.SAT R110, R31, R26, RZ ;  /* 0x0000001a1f6e7239 */ /* 0x000fe200000014ff */
[----:B------:R-:W-:Y:S01]  /*6e30*/  IMAD R29, R84, R82, R29 ;  /* 0x00000052541d7224 */ /* 0x000fe200078e021d */
[----:B------:R-:W-:Y:S01]  /*6e40*/  SHF.L.U32 R83, R92, 0x10, RZ ;  /* 0x000000105c537819 */ /* 0x000fe200000006ff */
[----:B------:R-:W-:Y:S01]  /*6e50*/  IMAD R35, R78, R35, RZ ;  /* 0x000000234e237224 */ /* 0x000fe200078e02ff */
[----:B------:R-:W-:Y:S01]  /*6e60*/  I2IP.S8.S32.SAT R110, R25, R24, R110 ;  /* 0x00000018196e7239 */ /* 0x000fe2000000146e */
[----:B------:R-:W-:Y:S01]  /*6e70*/  IMAD R30, R85, R82, R30 ;  /* 0x00000052551e7224 */ /* 0x000fe200078e021e */
[----:B------:R-:W-:Y:S01]  /*6e80*/  SHF.L.U32 R85, R92, 0x8, RZ ;  /* 0x000000085c557819 */ /* 0x000fe200000006ff */
[C---:B------:R-:W-:Y:S01]  /*6e90*/  IMAD R32, R78.reuse, R36, RZ ;  /* 0x000000244e207224 */ /* 0x040fe200078e02ff */
[----:B------:R-:W-:Y:S01]  /*6ea0*/  SHF.R.S32.HI R83, RZ, 0x18, R83 ;  /* 0x00000018ff537819 */ /* 0x000fe20000011453 */
[----:B------:R-:W-:Y:S01]  /*6eb0*/  IMAD R33, R78, R37, RZ ;  /* 0x000000254e217224 */ /* 0x000fe200078e02ff */
[----:B------:R-:W-:Y:S01]  /*6ec0*/  SHF.R.S32.HI R85, RZ, 0x18, R85 ;  /* 0x00000018ff557819 */ /* 0x000fe20000011455 */
[----:B------:R-:W-:Y:S01]  /*6ed0*/  IMAD R35, R86, R82, R35 ;  /* 0x0000005256237224 */ /* 0x000fe200078e0223 */
[----:B------:R-:W-:Y:S01]  /*6ee0*/  PRMT R84, R93, 0x8880, RZ ;  /* 0x000088805d547816 */ /* 0x000fe200000000ff */
[----:B------:R-:W-:Y:S01]  /*6ef0*/  IMAD R34, R78, R38, RZ ;  /* 0x000000264e227224 */ /* 0x000fe200078e02ff */
[----:B------:R-:W-:Y:S01]  /*6f00*/  SHF.L.U32 R86, R96, 0x10, RZ ;  /* 0x0000001060567819 */ /* 0x000fe200000006ff */
[----:B------:R-:W-:Y:S01]  /*6f10*/  IMAD R32, R81, R82, R32 ;  /* 0x0000005251207224 */ /* 0x000fe200078e0220 */
[----:B------:R-:W-:Y:S01]  /*6f20*/  SHF.R.S32.HI R81, RZ, 0x18, R92 ;  /* 0x00000018ff517819 */ /* 0x000fe2000001145c */
[C---:B------:R-:W-:Y:S01]  /*6f30*/  IMAD R39, R78.reuse, R39, RZ ;  /* 0x000000274e277224 */ /* 0x040fe200078e02ff */
[----:B------:R-:W-:Y:S01]  /*6f40*/  I2IP.S8.S32.SAT R111, R35, R30, RZ ;  /* 0x0000001e236f7239 */ /* 0x000fe200000014ff */
[-C--:B------:R-:W-:Y:S02]  /*6f50*/  IMAD R33, R83, R82.reuse, R33 ;  /* 0x0000005253217224 */ /* 0x080fe400078e0221 */
[----:B------:R-:W-:Y:S01]  /*6f60*/  IMAD R34, R85, R82, R34 ;  /* 0x0000005255227224 */ /* 0x000fe200078e0222 */
[----:B------:R-:W-:Y:S01]  /*6f70*/  I2IP.S8.S32.SAT R111, R29, R28, R111 ;  /* 0x0000001c1d6f7239 */ /* 0x000fe2000000146f */
[C---:B------:R-:W-:Y:S01]  /*6f80*/  IMAD.U32 R83, R93.reuse, 0x10000, RZ ;  /* 0x000100005d537824 */ /* 0x040fe200078e00ff */
[----:B------:R-:W-:Y:S01]  /*6f90*/  SHF.L.U32 R85, R93, 0x8, RZ ;  /* 0x000000085d557819 */ /* 0x000fe200000006ff */
[----:B------:R-:W-:Y:S01]  /*6fa0*/  IMAD R39, R81, R82, R39 ;  /* 0x0000005251277224 */ /* 0x000fe200078e0227 */
[----:B------:R-:W-:Y:S01]  /*6fb0*/  MOV R81, R84 ;  /* 0x0000005400517202 */ /* 0x000fe20000000f00 */
[C---:B------:R-:W-:Y:S01]  /*6fc0*/  IMAD R36, R78.reuse, R40, RZ ;  /* 0x000000284e247224 */ /* 0x040fe200078e02ff */
[----:B------:R-:W-:Y:S01]  /*6fd0*/  SHF.R.S32.HI R83, RZ, 0x18, R83 ;  /* 0x00000018ff537819 */ /* 0x000fe20000011453 */
[C---:B------:R-:W-:Y:S01]  /*6fe0*/  IMAD R37, R78.reuse, R41, RZ ;  /* 0x000000294e257224 */ /* 0x040fe200078e02ff */
[----:B------:R-:W-:Y:S01]  /*6ff0*/  SHF.R.S32.HI R85, RZ, 0x18, R85 ;  /* 0x00000018ff557819 */ /* 0x000fe20000011455 */
[C---:B------:R-:W-:Y:S01]  /*7000*/  IMAD R38, R78.reuse, R42, RZ ;  /* 0x0000002a4e267224 */ /* 0x040fe200078e02ff */
[----:B------:R1:W-:Y:S01]  /*7010*/  STS.128 [R172+0x4400], R108 ;  /* 0x0044006cac007388 */ /* 0x0003e20000000c00 */
[----:B------:R-:W-:Y:S01]  /*7020*/  IMAD R36, R81, R82, R36 ;  /* 0x0000005251247224 */ /* 0x000fe200078e0224 */
[----:B------:R-:W-:Y:S01]  /*7030*/  I2IP.S8.S32.SAT R112, R39, R34, RZ ;  /* 0x0000002227707239 */ /* 0x000fe200000014ff */
[-C--:B------:R-:W-:Y:S01]  /*7040*/  IMAD R37, R83, R82.reuse, R37 ;  /* 0x0000005253257224 */ /* 0x080fe200078e0225 */
[----:B------:R-:W-:Y:S01]  /*7050*/  SHF.R.S32.HI R84, RZ, 0x18, R93 ;  /* 0x00000018ff547819 */ /* 0x000fe2000001145d */
[----:B------:R-:W-:Y:S01]  /*7060*/  IMAD R43, R78, R43, RZ ;  /* 0x0000002b4e2b7224 */ /* 0x000fe200078e02ff */
[C---:B------:R-:W-:Y:S01]  /*7070*/  SHF.L.U32 R83, R94.reuse, 0x10, RZ ;  /* 0x000000105e537819 */ /* 0x040fe200000006ff */
[----:B------:R-:W-:Y:S01]  /*7080*/  IMAD R38, R85, R82, R38 ;  /* 0x0000005255267224 */ /* 0x000fe200078e0226 */
[----:B------:R-:W-:Y:S01]  /*7090*/  PRMT R81, R94, 0x8880, RZ ;  /* 0x000088805e517816 */ /* 0x000fe200000000ff */
[----:B------:R-:W-:Y:S01]  /*70a0*/  IMAD R40, R78, R44, RZ ;  /* 0x0000002c4e287224 */ /* 0x000fe200078e02ff */
[----:B------:R-:W-:Y:S01]  /*70b0*/  SHF.L.U32 R85, R94, 0x8, RZ ;  /* 0x000000085e557819 */ /* 0x000fe200000006ff */
[----:B------:R-:W-:Y:S01]  /*70c0*/  IMAD R41, R78, R45, RZ ;  /* 0x0000002d4e297224 */ /* 0x000fe200078e02ff */
[----:B------:R-:W-:Y:S01]  /*70d0*/  SHF.R.S32.HI R83, RZ, 0x18, R83 ;  /* 0x00000018ff537819 */ /* 0x000fe20000011453 */
[----:B------:R-:W-:Y:S01]  /*70e0*/  IMAD R43, R84, R82, R43 ;  /* 0x00000052542b7224 */ /* 0x000fe200078e022b */
[----:B------:R-:W-:Y:S01]  /*70f0*/  SHF.R.S32.HI R85, RZ, 0x18, R85 ;  /* 0x00000018ff557819 */ /* 0x000fe20000011455 */
[C---:B------:R-:W-:Y:S01]  /*7100*/  IMAD R42, R78.reuse, R46, RZ ;  /* 0x0000002e4e2a7224 */ /* 0x040fe200078e02ff */
[----:B------:R-:W-:Y:S01]  /*7110*/  I2IP.S8.S32.SAT R112, R33, R32, R112 ;  /* 0x0000002021707239 */ /* 0x000fe20000001470 */
[----:B------:R-:W-:Y:S01]  /*7120*/  IMAD R40, R81, R82, R40 ;  /* 0x0000005251287224 */ /* 0x000fe200078e0228 */
[----:B------:R-:W-:Y:S01]  /*7130*/  SHF.R.S32.HI R84, RZ, 0x18, R94 ;  /* 0x00000018ff547819 */ /* 0x000fe2000001145e */
[----:B------:R-:W-:Y:S01]  /*7140*/  IMAD R47, R78, R47, RZ ;  /* 0x0000002f4e2f7224 */ /* 0x000fe200078e02ff */
[----:B------:R-:W-:Y:S01]  /*7150*/  I2IP.S8.S32.SAT R113, R43, R38, RZ ;  /* 0x000000262b717239 */ /* 0x000fe200000014ff */
[-C--:B------:R-:W-:Y:S01]  /*7160*/  IMAD R41, R83, R82.reuse, R41 ;  /* 0x0000005253297224 */ /* 0x080fe200078e0229 */
[----:B------:R-:W-:Y:S01]  /*7170*/  PRMT R81, R95, 0x8880, RZ ;  /* 0x000088805f517816 */ /* 0x000fe200000000ff */
[-C--:B------:R-:W-:Y:S01]  /*7180*/  IMAD R42, R85, R82.reuse, R42 ;  /* 0x00000052552a7224 */ /* 0x080fe200078e022a */
[----:B------:R-:W-:Y:S01]  /*7190*/  SHF.L.U32 R83, R95, 0x10, RZ ;  /* 0x000000105f537819 */ /* 0x000fe200000006ff */
[----:B------:R-:W-:Y:S01]  /*71a0*/  IMAD R47, R84, R82, R47 ;  /* 0x00000052542f7224 */ /* 0x000fe200078e022f */
[----:B------:R-:W-:Y:S01]  /*71b0*/  I2IP.S8.S32.SAT R113, R37, R36, R113 ;  /* 0x0000002425717239 */ /* 0x000fe20000001471 */
[C---:B------:R-:W-:Y:S01]  /*71c0*/  IMAD R44, R78.reuse, R48, RZ ;  /* 0x000000304e2c7224 */ /* 0x040fe200078e02ff */
[----:B------:R-:W-:Y:S01]  /*71d0*/  SHF.R.S32.HI R83, RZ, 0x18, R83 ;  /* 0x00000018ff537819 */ /* 0x000fe20000011453 */
[----:B------:R-:W-:Y:S01]  /*71e0*/  IMAD.SHL.U32 R84, R95, 0x100, RZ ;  /* 0x000001005f547824 */ /* 0x000fe200078e00ff */
[----:B------:R-:W-:Y:S01]  /*71f0*/  I2IP.S8.S32.SAT R114, R47, R42, RZ ;  /* 0x0000002a2f727239 */ /* 0x000fe200000014ff */
[----:B------:R-:W-:Y:S01]  /*7200*/  IMAD R45, R78, R49, RZ ;  /* 0x000000314e2d7224 */ /* 0x000fe200078e02ff */
[----:B------:R-:W-:Y:S01]  /*7210*/  PRMT R85, R96, 0x8880, RZ ;  /* 0x0000888060557816 */ /* 0x000fe200000000ff */
[----:B------:R-:W-:Y:S01]  /*7220*/  IMAD R44, R81, R82, R44 ;  /* 0x00000052512c7224 */ /* 0x000fe200078e022c */
[----:B------:R-:W-:Y:S01]  /*7230*/  SHF.R.S32.HI R81, RZ, 0x18, R84 ;  /* 0x00000018ff517819 */ /* 0x000fe20000011454 */
[C---:B------:R-:W-:Y:S01]  /*7240*/  IMAD R46, R78.reuse, R50, RZ ;  /* 0x000000324e2e7224 */ /* 0x040fe200078e02ff */
[----:B------:R-:W-:Y:S01]  /*7250*/  I2IP.S8.S32.SAT R114, R41, R40, R114 ;  /* 0x0000002829727239 */ /* 0x000fe20000001472 */
[----:B------:R-:W-:Y:S01]  /*7260*/  IMAD R45, R83, R82, R45 ;  /* 0x00000052532d7224 */ /* 0x000fe200078e022d */
[----:B------:R-:W-:Y:S01]  /*7270*/  SHF.R.S32.HI R83, RZ, 0x18, R95 ;  /* 0x00000018ff537819 */ /* 0x000fe2000001145f */
[----:B------:R-:W-:Y:S01]  /*7280*/  IMAD R51, R78, R51, RZ ;  /* 0x000000334e337224 */ /* 0x000fe200078e02ff */
[----:B------:R-:W-:Y:S01]  /*7290*/  SHF.L.U32 R84, R96, 0x8, RZ ;  /* 0x0000000860547819 */ /* 0x000fe200000006ff */
[C---:B------:R-:W-:Y:S02]  /*72a0*/  IMAD R48, R78.reuse, R52, RZ ;  /* 0x000000344e307224 */ /* 0x040fe400078e02ff */
[-C--:B------:R-:W-:Y:S01]  /*72b0*/  IMAD R46, R81, R82.reuse, R46 ;  /* 0x00000052512e7224 */ /* 0x080fe200078e022e */
[----:B------:R-:W-:Y:S01]  /*72c0*/  SHF.R.S32.HI R81, RZ, 0x18, R86 ;  /* 0x00000018ff517819 */ /* 0x000fe20000011456 */
[C---:B------:R-:W-:Y:S01]  /*72d0*/  IMAD R49, R78.reuse, R53, RZ ;  /* 0x000000354e317224 */ /* 0x040fe200078e02ff */
[----:B------:R-:W-:Y:S01]  /*72e0*/  SHF.R.S32.HI R86, RZ, 0x18, R99 ;  /* 0x00000018ff567819 */ /* 0x000fe20000011463 */
[----:B------:R-:W-:Y:S01]  /*72f0*/  IMAD R51, R83, R82, R51 ;  /* 0x0000005253337224 */ /* 0x000fe200078e0233 */
[----:B------:R-:W-:Y:S01]  /*7300*/  SHF.R.S32.HI R83, RZ, 0x18, R84 ;  /* 0x00000018ff537819 */ /* 0x000fe20000011454 */
[C---:B------:R-:W-:Y:S01]  /*7310*/  IMAD R50, R78.reuse, R54, RZ ;  /* 0x000000364e327224 */ /* 0x040fe200078e02ff */
[----:B------:R-:W-:Y:S01]  /*7320*/  SHF.R.S32.HI R84, RZ, 0x18, R96 ;  /* 0x00000018ff547819 */ /* 0x000fe20000011460 */
[----:B------:R-:W-:Y:S01]  /*7330*/  IMAD R48, R85, R82, R48 ;  /* 0x0000005255307224 */ /* 0x000fe200078e0230 */
[----:B------:R-:W-:Y:S01]  /*7340*/  I2IP.S8.S32.SAT R115, R51, R46, RZ ;  /* 0x0000002e33737239 */ /* 0x000fe200000014ff */
[C---:B------:R-:W-:Y:S01]  /*7350*/  IMAD R55, R78.reuse, R55, RZ ;  /* 0x000000374e377224 */ /* 0x040fe200078e02ff */
[----:B------:R-:W-:Y:S01]  /*7360*/  SHF.L.U32 R85, R97, 0x10, RZ ;  /* 0x0000001061557819 */ /* 0x000fe200000006ff */
[----:B------:R-:W-:Y:S01]  /*7370*/  IMAD R49, R81, R82, R49 ;  /* 0x0000005251317224 */ /* 0x000fe200078e0231 */
[----:B------:R-:W-:Y:S01]  /*7380*/  PRMT R81, R97, 0x8880, RZ ;  /* 0x0000888061517816 */ /* 0x000fe200000000ff */
[----:B------:R-:W-:Y:S01]  /*7390*/  IMAD R52, R78, R56, RZ ;  /* 0x000000384e347224 */ /* 0x000fe200078e02ff */
[----:B------:R-:W-:Y:S01]  /*73a0*/  I2IP.S8.S32.SAT R115, R45, R44, R115 ;  /* 0x0000002c2d737239 */ /* 0x000fe20000001473 */
[-C--:B------:R-:W-:Y:S01]  /*73b0*/  IMAD R50, R83, R82.reuse, R50 ;  /* 0x0000005253327224 */ /* 0x080fe200078e0232 */
[----:B------:R-:W-:Y:S01]  /*73c0*/  SHF.R.S32.HI R83, RZ, 0x18, R85 ;  /* 0x00000018ff537819 */ /* 0x000fe20000011455 */
[-C--:B------:R-:W-:Y:S01]  /*73d0*/  IMAD R55, R84, R82.reuse, R55 ;  /* 0x0000005254377224 */ /* 0x080fe200078e0237 */
[----:B------:R-:W-:Y:S01]  /*73e0*/  PRMT R85, R98, 0x8880, RZ ;  /* 0x0000888062557816 */ /* 0x000fe200000000ff */
[----:B------:R-:W-:Y:S01]  /*73f0*/  IMAD R52, R81, R82, R52 ;  /* 0x0000005251347224 */ /* 0x000fe200078e0234 */
[----:B------:R-:W-:Y:S01]  /*7400*/  SHF.L.U32 R81, R97, 0x8, RZ ;  /* 0x0000000861517819 */ /* 0x000fe200000006ff */
[C---:B------:R-:W-:Y:S01]  /*7410*/  IMAD R53, R78.reuse, R57, RZ ;  /* 0x000000394e357224 */ /* 0x040fe200078e02ff */
[----:B------:R1:W-:Y:S01]  /*7420*/  STS.128 [R171+0x4400], R112 ;  /* 0x00440070ab007388 */ /* 0x0003e20000000c00 */
[----:B------:R-:W-:Y:S01]  /*7430*/  IMAD R54, R78, R58, RZ ;  /* 0x0000003a4e367224 */ /* 0x000fe200078e02ff */
[----:B------:R-:W-:Y:S01]  /*7440*/  SHF.R.S32.HI R81, RZ, 0x18, R81 ;  /* 0x00000018ff517819 */ /* 0x000fe20000011451 */
[----:B------:R-:W-:Y:S01]  /*7450*/  IMAD R53, R83, R82, R53 ;  /* 0x0000005253357224 */ /* 0x000fe200078e0235 */
[----:B------:R-:W-:Y:S01]  /*7460*/  SHF.L.U32 R84, R98, 0x10, RZ ;  /* 0x0000001062547819 */ /* 0x000fe200000006ff */
[C---:B------:R-:W-:Y:S01]  /*7470*/  IMAD R59, R78.reuse, R59, RZ ;  /* 0x0000003b4e3b7224 */ /* 0x040fe200078e02ff */
[----:B------:R-:W-:Y:S01]  /*7480*/  SHF.R.S32.HI R83, RZ, 0x18, R97 ;  /* 0x00000018ff537819 */ /* 0x000fe20000011461 */
[C---:B------:R-:W-:Y:S01]  /*7490*/  IMAD R56, R78.reuse, R60, RZ ;  /* 0x0000003c4e387224 */ /* 0x040fe200078e02ff */
[----:B------:R-:W-:Y:S01]  /*74a0*/  I2IP.S8.S32.SAT R120, R55, R50, RZ ;  /* 0x0000003237787239 */ /* 0x000fe200000014ff */
[----:B------:R-:W-:Y:S01]  /*74b0*/  IMAD R54, R81, R82, R54 ;  /* 0x0000005251367224 */ /* 0x000fe200078e0236 */
[----:B------:R-:W-:Y:S01]  /*74c0*/  SHF.R.S32.HI R84, RZ, 0x18, R84 ;  /* 0x00000018ff547819 */ /* 0x000fe20000011454 */
[----:B------:R-:W-:Y:S01]  /*74d0*/  IMAD R57, R78, R61, RZ ;  /* 0x0000003d4e397224 */ /* 0x000fe200078e02ff */
[----:B------:R-:W-:Y:S01]  /*74e0*/  I2IP.S8.S32.SAT R120, R49, R48, R120 ;  /* 0x0000003031787239 */ /* 0x000fe20000001478 */
[-C--:B------:R-:W-:Y:S01]  /*74f0*/  IMAD R59, R83, R82.reuse, R59 ;  /* 0x00000052533b7224 */ /* 0x080fe200078e023b */
[----:B------:R-:W-:Y:S01]  /*7500*/  PRMT R83, R99, 0x8880, RZ ;  /* 0x0000888063537816 */ /* 0x000fe200000000ff */
[-C--:B------:R-:W-:Y:S01]  /*7510*/  IMAD R56, R85, R82.reuse, R56 ;  /* 0x0000005255387224 */ /* 0x080fe200078e0238 */
[----:B------:R-:W-:Y:S01]  /*7520*/  SHF.R.S32.HI R81, RZ, 0x18, R98 ;  /* 0x00000018ff517819 */ /* 0x000fe20000011462 */
[----:B------:R-:W-:Y:S01]  /*7530*/  IMAD R57, R84, R82, R57 ;  /* 0x0000005254397224 */ /* 0x000fe200078e0239 */
[----:B------:R-:W-:Y:S01]  /*7540*/  I2IP.S8.S32.SAT R121, R59, R54, RZ ;  /* 0x000000363b797239 */ /* 0x000fe200000014ff */
[C---:B------:R-:W-:Y:S01]  /*7550*/  IMAD R58, R78.reuse, R62, RZ ;  /* 0x0000003e4e3a7224 */ /* 0x040fe200078e02ff */
[C---:B------:R-:W-:Y:S01]  /*7560*/  SHF.L.U32 R85, R99.reuse, 0x8, RZ ;  /* 0x0000000863557819 */ /* 0x040fe200000006ff */
[----:B------:R-:W-:Y:S01]  /*7570*/  IMAD.U32 R84, R99, 0x10000, RZ ;  /* 0x0001000063547824 */ /* 0x000fe200078e00ff */
[----:B------:R-:W-:Y:S01]  /*7580*/  I2IP.S8.S32.SAT R121, R53, R52, R121 ;  /* 0x0000003435797239 */ /* 0x000fe20000001479 */
[C---:B------:R-:W-:Y:S01]  /*7590*/  IMAD R63, R78.reuse, R63, RZ ;  /* 0x0000003f4e3f7224 */ /* 0x040fe200078e02ff */
[----:B------:R-:W-:Y:S01]  /*75a0*/  SHF.R.S32.HI R85, RZ, 0x18, R85 ;  /* 0x00000018ff557819 */ /* 0x000fe20000011455 */
[C---:B------:R-:W-:Y:S01]  /*75b0*/  IMAD R60, R78.reuse, R64, RZ ;  /* 0x000000404e3c7224 */ /* 0x040fe200078e02ff */
[----:B------:R-:W-:Y:S01]  /*75c0*/  SHF.R.S32.HI R84, RZ, 0x18, R84 ;  /* 0x00000018ff547819 */ /* 0x000fe20000011454 */
[-C--:B------:R-:W-:Y:S02]  /*75d0*/  IMAD R58, R87, R82.reuse, R58 ;  /* 0x00000052573a7224 */ /* 0x080fe400078e023a */
[C---:B------:R-:W-:Y:S02]  /*75e0*/  IMAD R61, R78.reuse, R65, RZ ;  /* 0x000000414e3d7224 */ /* 0x040fe400078e02ff */
[-C--:B------:R-:W-:Y:S02]  /*75f0*/  IMAD R63, R81, R82.reuse, R63 ;  /* 0x00000052513f7224 */ /* 0x080fe400078e023f */
[----:B------:R-:W-:Y:S02]  /*7600*/  IMAD R60, R83, R82, R60 ;  /* 0x00000052533c7224 */ /* 0x000fe400078e023c */
[----:B------:R-:W-:Y:S01]  /*7610*/  IMAD R62, R78, R66, RZ ;  /* 0x000000424e3e7224 */ /* 0x000fe200078e02ff */
[----:B------:R-:W-:Y:S01]  /*7620*/  I2IP.S8.S32.SAT R122, R63, R58, RZ ;  /* 0x0000003a3f7a7239 */ /* 0x000fe200000014ff */
[----:B------:R-:W-:Y:S02]  /*7630*/  IMAD R61, R84, R82, R61 ;  /* 0x00000052543d7224 */ /* 0x000fe400078e023d */
[----:B------:R-:W-:Y:S01]  /*7640*/  IMAD R67, R78, R67, RZ ;  /* 0x000000434e437224 */ /* 0x000fe200078e02ff */
[----:B------:R-:W-:Y:S01]  /*7650*/  I2IP.S8.S32.SAT R122, R57, R56, R122 ;  /* 0x00000038397a7239 */ /* 0x000fe2000000147a */
[-C--:B------:R-:W-:Y:S02]  /*7660*/  IMAD R62, R85, R82.reuse, R62 ;  /* 0x00000052553e7224 */ /* 0x080fe400078e023e */
[----:B------:R-:W-:Y:S05]  /*7670*/  IMAD R67, R86, R82, R67 ;  /* 0x0000005256437224 */ /* 0x000fea00078e0243 */
[----:B------:R-:W-:Y:S04]  /*7680*/  I2IP.S8.S32.SAT R123, R67, R62, RZ ;  /* 0x0000003e437b7239 */ /* 0x000fe800000014ff */
[----:B------:R-:W-:Y:S05]  /*7690*/  I2IP.S8.S32.SAT R123, R61, R60, R123 ;  /* 0x0000003c3d7b7239 */ /* 0x000fea000000147b */
[----:B------:R1:W-:Y:S01]  /*76a0*/  STS.128 [R170+0x4400], R120 ;  /* 0x00440078aa007388 */ /* 0x0003e20000000c00 */
[----:B------:R-:W-:Y:S01]  /*76b0*/  @!PT LDS RZ, [RZ] ;  /* 0x00000000fffff984 */ /* 0x000fe20000000800 */
[----:B------:R-:W-:Y:S01]  /*76c0*/  @!PT LDS RZ, [RZ] ;  /* 0x00000000fffff984 */ /* 0x000fe20000000800 */
[----:B------:R-:W-:Y:S01]  /*76d0*/  @!PT LDS RZ, [RZ] ;  /* 0x00000000fffff984 */ /* 0x000fe20000000800 */
[----:B------:R-:W-:Y:S01]  /*76e0*/  @!PT LDS RZ, [RZ] ;  /* 0x00000000fffff984 */ /* 0x000fe20000000800 */
[----:B------:R2:W-:Y:S07]  /*76f0*/  MEMBAR.ALL.CTA ;  /* 0x0000000000007992 */ /* 0x0005ee0000008000 */
[----:B--2---:R-:W2:Y:S02]  /*7700*/  FENCE.VIEW.ASYNC.S ;  /* 0x00000000000073c6 */ /* 0x004ea40000000000 */
[----:B--2---:R-:W-:Y:S06]  /*7710*/  BAR.SYNC.DEFER_BLOCKING 0x1, 0x80 ;  /* 0x0042000000007b1d */ /* 0x004fec0000010000 */
[----:B------:R-:W-:Y:S05]  /*7720*/  @P0 BRA `(.L_x_116) ;  /* 0x0000000000280947 */ /* 0x000fea0003800000 */
[----:B------:R-:W-:Y:S02]  /*7730*/  UIADD3 UR4, UPT, UPT, UR49, 0x4400, URZ ;  /* 0x0000440031047890 */ /* 0x000fe4000fffe0ff */
[----:B------:R-:W-:Y:S01]  /*7740*/  UIADD3 UR6, UP0, UPT, UR52, 0x680, URZ ;  /* 0x0000068034067890 */ /* 0x000fe2000ff1e0ff */
[----:B------:R-:W-:Y:S03]  /*7750*/  UMOV UR43, UR36 ;  /* 0x00000024002b7c82 */ /* 0x000fe60008000000 */
[----:B------:R-:W-:Y:S01]  /*7760*/  MOV R166, UR4 ;  /* 0x0000000400a67c02 */ /* 0x000fe20008000f00 */
[----:B------:R-:W-:Y:S03]  /*7770*/  UIADD3.X UR7, UPT, UPT, URZ, UR53, URZ, UP0, !UPT ;  /* 0x00000035ff077290 */ /* 0x000fe600087fe4ff */
[----:B------:R-:W-:Y:S11]  /*7780*/  R2UR UR40, R166 ;  /* 0x00000000a62872ca */ /* 0x000ff600000e0000 */
[----:B------:R-:W-:Y:S02]  /*7790*/  @!UPT UIADD3 URZ, UPT, UPT, URZ, URZ, URZ ;  /* 0x000000fffffff290 */ /* 0x000fe4000fffe0ff */
[----:B------:R2:W-:Y:S01]  /*77a0*/  UTMASTG.3D [UR40], [UR6] ;  /* 0x00000028060073b5 */ /* 0x0005e20008010000 */
[----:B------:R0:W-:Y:S01]  /*77b0*/  UTMACMDFLUSH ;  /* 0x00000000000079b7 */ /* 0x0001e20000000000 */
[----:B--2---:R-:W-:Y:S04]  /*77c0*/  DEPBAR.LE SB0, 0x1 ;  /* 0x000080400000791a */ /* 0x004fe80000000000 */
.L_x_116:
[----:B------:R-:W-:Y:S05]  /*77d0*/  BSYNC.RECONVERGENT B0 ;  /* 0x0000000000007941 */ /* 0x000fea0003800200 */
.L_x_115:
[----:B------:R-:W-:Y:S06]  /*77e0*/  BAR.SYNC.DEFER_BLOCKING 0x1, 0x80 ;  /* 0x0042000000007b1d */ /* 0x000fec0000010000 */
[----:B------:R-:W2:Y:S01]  /*77f0*/  @P6 SYNCS.PHASECHK.TRANS64.TRYWAIT P0, [R125+URZ+0x180], R126 ;  /* 0x0001807e7d0065a7 */ /* 0x000ea200080011ff */
[----:B------:R-:W-:Y:S01]  /*7800*/  BSSY B1, `(.L_x_117) ;  /* 0x0000023000017945 */ /* 0x000fe20003800000 */
[----:B--2---:R-:W-:Y:S03]  /*7810*/  @P6 SEL R117, RZ, 0x1, !P0 ;  /* 0x00000001ff756807 */ /* 0x004fe60004000000 */
[----:B------:R-:W-:Y:S05]  /*7820*/  @!P6 BRA `(.L_x_118) ;  /* 0x000000000080e947 */ /* 0x000fea0003800000 */
[----:B------:R-:W-:Y:S01]  /*7830*/  ISETP.NE.AND P1, PT, R118, RZ, PT ;  /* 0x000000ff7600720c */ /* 0x000fe20003f25270 */
[----:B------:R-:W-:Y:S01]  /*7840*/  BSSY B0, `(.L_x_119) ;  /* 0x000000a000007945 */ /* 0x000fe20003800000 */
[----:B------:R-:W-:Y:S11]  /*7850*/  ISETP.NE.AND P0, PT, R117, RZ, PT ;  /* 0x000000ff7500720c */ /* 0x000ff60003f05270 */
[----:B------:R-:W-:Y:S04]  /*7860*/  @P1 IMAD R119, R160, 0x2000, R119 ;  /* 0x00002000a0771824 */ /* 0x000fe800078e0277 */
[--C-:B------:R-:W-:Y:S01]  /*7870*/  @P1 IMAD.IADD R124, R124, 0x1, R119.reuse ;  /* 0x000000017c7c1824 */ /* 0x100fe200078e0277 */
[----:B------:R-:W-:Y:S01]  /*7880*/  @P1 IADD3 R3, PT, PT, R165, R119, RZ ;  /* 0x00000077a5031210 */ /* 0x000fe20007ffe0ff */
[----:B------:R-:W-:Y:S01]  /*7890*/  @P1 IMAD.IADD R2, R164, 0x1, R119 ;  /* 0x00000001a4021824 */ /* 0x000fe200078e0277 */
[----:B------:R-:W-:Y:S06]  /*78a0*/  @P0 BRA `(.L_x_120) ;  /* 0x00000000000c0947 */ /* 0x000fec0003800000 */
[----:B------:R-:W-:Y:S04]  /*78b0*/  SHF.L.U32 R0, R159, 0x1f, RZ ;  /* 0x0000001f9f007819 */ /* 0x000fe800000006ff */
[----:B------:R-:W2:Y:S02]  /*78c0*/  SYNCS.PHASECHK.TRANS64.TRYWAIT P0, [R125+URZ+0x180], R0 ;  /* 0x000180007d0075a7 */ /* 0x000ea400080011ff */
[----:B--2---:R-:W-:Y:S05]  /*78d0*/  @!P0 BRA `(.L_x_121) ;  /* 0x0000002400d48947 */ /* 0x004fea0003800000 */
.L_x_120:
[----:B------:R-:W-:Y:S05]  /*78e0*/  BSYNC B0 ;  /* 0x0000000000007941 */ /* 0x000fea0003800000 */
.L_x_119:
[----:B------:R-:W-:Y:S01]  /*78f0*/  ISETP.NE.AND P0, PT, R118, RZ, PT ;  /* 0x000000ff7600720c */ /* 0x000fe20003f05270 */
[----:B--2---:R-:W-:Y:S02]  /*7900*/  VIADD R125, R125, 0x190 ;  /* 0x000001907d7d7836 */ /* 0x004fe40000000000 */
[----:B------:R-:W-:Y:S02]  /*7910*/  IMAD.U32 R0, RZ, RZ, UR37 ;  /* 0x00000025ff007e24 */ /* 0x000fe4000f8e00ff */
[----:B------:R-:W-:Y:S03]  /*7920*/  VIADD R160, R160, 0x1 ;  /* 0x00000001a0a07836 */ /* 0x000fe60000000000 */
[----:B------:R-:W-:Y:S05]  /*7930*/  PRMT R0, R0, 0x654, R125 ;  /* 0x0000065400007816 */ /* 0x000fea000000007d */
[----:B------:R2:W3:Y:S04]  /*7940*/  @P0 LDS.128 R100, [R119+0x400] ;  /* 0x0004000077640984 */ /* 0x0004e80000000c00 */
[----:B------:R2:W4:Y:S04]  /*7950*/  @P0 LDS.128 R88, [R3+0x400] ;  /* 0x0004000003580984 */ /* 0x0005280000000c00 */
        /* <DEDUP_REMOVED lines=12> */
[----:B--234-:R-:W-:Y:S02]  /*7a20*/  LOP3.LUT R159, R159, R0, RZ, 0x3c, !PT ;  /* 0x000000009f9f7212 */ /* 0x01cfe400078e3cff */
.L_x_118:
[----:B------:R-:W-:Y:S05]  /*7a30*/  BSYNC B1 ;  /* 0x0000000000017941 */ /* 0x000fea0003800000 */
.L_x_117:
[----:B------:R-:W-:Y:S05]  /*7a40*/  VIADD R3, R80, 0x40 ;  /* 0x0000004050037836 */ /* 0x000fea0000000000 */
[----:B------:R-:W-:Y:S04]  /*7a50*/  SHF.R.U32.HI R3, RZ, 0x15, R3 ;  /* 0x00000015ff037819 */ /* 0x000fe80000011603 */
[----:B------:R-:W-:Y:S11]  /*7a60*/  LOP3.LUT P0, RZ, R3, 0x3, R154, 0x48, !PT ;  /* 0x0000000303ff7812 */ /* 0x000ff6000780489a */
[----:B------:R-:W-:Y:S02]  /*7a70*/  @!UPT UIADD3 URZ, UPT, UPT, URZ, URZ, URZ ;  /* 0x000000fffffff290 */ /* 0x000fe4000fffe0ff */
[----:B------:R-:W-:Y:S05]  /*7a80*/  @!P0 BRA `(.L_x_122) ;  /* 0x0000000000408947 */ /* 0x000fea0003800000 */
[----:B------:R-:W2:Y:S01]  /*7a90*/  LDCU.64 UR8, c[0x4][0x70] ;  /* 0x01000e00ff0877ac */ /* 0x000ea20008000a00 */
[----:B------:R-:W-:Y:S01]  /*7aa0*/  MOV R3, 0x0 ;  /* 0x0000000000037802 */ /* 0x000fe20000000f00 */
[----:B------:R-:W-:Y:S02]  /*7ab0*/  HFMA2 R12, -RZ, RZ, 0, 5.9604644775390625e-08 ;  /* 0x00000001ff0c7431 */ /* 0x000fe400000001ff */
[----:B------:R-:W-:Y:S02]  /*7ac0*/  IMAD.MOV.U32 R8, RZ, RZ, 0x192 ;  /* 0x00000192ff087424 */ /* 0x000fe400078e00ff */
[----:B------:R-:W-:Y:S01]  /*7ad0*/  IMAD.MOV.U32 R13, RZ, RZ, RZ ;  /* 0x000000ffff0d7224 */ /* 0x000fe200078e00ff */
[----:B------:R-:W3:Y:S01]  /*7ae0*/  LDCU.64 UR6, c[0x4][0x78] ;  /* 0x01000f00ff0677ac */ /* 0x000ee20008000a00 */
[----:B------:R-:W4:Y:S01]  /*7af0*/  LDC.64 R2, c[0x4][R3] ;  /* 0x0100000003027b82 */ /* 0x000f220000000a00 */
[----:B------:R-:W5:Y:S01]  /*7b00*/  LDCU.64 UR4, c[0x4][0x10] ;  /* 0x01000200ff0477ac */ /* 0x000f620008000a00 */
[----:B--2---:R-:W-:Y:S01]  /*7b10*/  MOV R5, UR9 ;  /* 0x0000000900057c02 */ /* 0x004fe20008000f00 */
[----:B------:R-:W-:Y:S01]  /*7b20*/  IMAD.U32 R4, RZ, RZ, UR8 ;  /* 0x00000008ff047e24 */ /* 0x000fe2000f8e00ff */
[----:B---3--:R-:W-:Y:S01]  /*7b30*/  MOV R7, UR7 ;  /* 0x0000000700077c02 */ /* 0x008fe20008000f00 */
[----:B------:R-:W-:Y:S01]  /*7b40*/  IMAD.U32 R6, RZ, RZ, UR6 ;  /* 0x00000006ff067e24 */ /* 0x000fe2000f8e00ff */
[----:B-----5:R-:W-:Y:S01]  /*7b50*/  MOV R11, UR5 ;  /* 0x00000005000b7c02 */ /* 0x020fe20008000f00 */
[----:B------:R-:W-:Y:S02]  /*7b60*/  IMAD.U32 R10, RZ, RZ, UR4 ;  /* 0x00000004ff0a7e24 */ /* 0x000fe4000f8e00ff */
[----:B------:R-:W-:Y:S07]  /*7b70*/  LEPC R20, `(.L_x_122) ;  /* 0x000000001014794e */ /* 0x000fee0000000000 */
[----:B-1--4-:R-:W-:Y:S05]  /*7b80*/  CALL.ABS.NOINC R2 ;  /* 0x0000000002007343 */ /* 0x012fea0003c00000 */
.L_x_122:
[----:B------:R-:W-:Y:S01]  /*7b90*/  ISETP.NE.AND P0, PT, R167, RZ, PT ;  /* 0x000000ffa700720c */ /* 0x000fe20003f05270 */
[----:B------:R-:W-:Y:S05]  /*7ba0*/  WARPSYNC.ALL ;  /* 0x0000000000007948 */ /* 0x000fea0003800000 */
[----:B------:R-:W-:Y:S01]  /*7bb0*/  IMAD.U32 R140, R102, 0x10000, RZ ;  /* 0x00010000668c7824 */ /* 0x000fe200078e00ff */
[----:B------:R-:W-:Y:S01]  /*7bc0*/  R2UR UR4, R80 ;  /* 0x00000000500472ca */ /* 0x000fe200000e0000 */
[----:B------:R-:W-:Y:S01]  /*7bd0*/  IMAD.U32 R134, R88, 0x10000, RZ ;  /* 0x0001000058867824 */ /* 0x000fe200078e00ff */
[C---:B------:R-:W-:Y:S01]  /*7be0*/  SHF.L.U32 R0, R100.reuse, 0x10, RZ ;  /* 0x0000001064007819 */ /* 0x040fe200000006ff */
[----:B-1----:R-:W-:Y:S01]  /*7bf0*/  IMAD.U32 R119, R93, 0x10000, RZ ;  /* 0x000100005d777824 */ /* 0x002fe200078e00ff */
[----:B------:R-:W-:Y:S01]  /*7c00*/  PRMT R3, R100, 0x8880, RZ ;  /* 0x0000888064037816 */ /* 0x000fe200000000ff */
[----:B------:R-:W-:Y:S01]  /*7c10*/  IMAD.U32 R104, R98, 0x10000, RZ ;  /* 0x0001000062687824 */ /* 0x000fe200078e00ff */
[----:B------:R-:W-:Y:S01]  /*7c20*/  SHF.L.U32 R81, R100, 0x8, RZ ;  /* 0x0000000864517819 */ /* 0x000fe200000006ff */
[----:B------:R-:W-:Y:S01]  /*7c30*/  IMAD.SHL.U32 R127, R90, 0x100, RZ ;  /* 0x000001005a7f7824 */ /* 0x000fe200078e00ff */
[----:B------:R-:W-:Y:S01]  /*7c40*/  SHF.R.S32.HI R0, RZ, 0x18, R0 ;  /* 0x00000018ff007819 */ /* 0x000fe20000011400 */
[----:B------:R-:W-:Y:S01]  /*7c50*/  IMAD.SHL.U32 R112, R95, 0x100, RZ ;  /* 0x000001005f707824 */ /* 0x000fe200078e00ff */
[----:B------:R-:W-:Y:S01]  /*7c60*/  SHF.R.S32.HI R81, RZ, 0x18, R81 ;  /* 0x00000018ff517819 */ /* 0x000fe20000011451 */
[----:B------:R-:W-:Y:S01]  /*7c70*/  BSSY.RECONVERGENT B0, `(.L_x_123) ;  /* 0x0000121000007945 */ /* 0x000fe20003800200 */
[----:B------:R-:W-:Y:S01]  /*7c80*/  SHF.R.S32.HI R2, RZ, 0x18, R100 ;  /* 0x00000018ff027819 */ /* 0x000fe20000011464 */
[----:B------:R-:W1:Y:S01]  /*7c90*/  LDTM.x64 R4, tmem[UR4+0x40] ;  /* 0x00004004000479ee */ /* 0x000e620008340000 */
[----:B------:R-:W-:Y:S01]  /*7ca0*/  NOP ;  /* 0x0000000000007918 */ /* 0x000fe20000000000 */
[----:B------:R-:W-:Y:S02]  /*7cb0*/  SHF.R.S32.HI R84, RZ, 0x18, R101 ;  /* 0x00000018ff547819 */ /* 0x000fe40000011465 */
[----:B------:R-:W-:Y:S02]  /*7cc0*/  SHF.R.S32.HI R85, RZ, 0x18, R102 ;  /* 0x00000018ff557819 */ /* 0x000fe40000011466 */
[----:B------:R-:W-:Y:S02]  /*7cd0*/  SHF.R.S32.HI R86, RZ, 0x18, R103 ;  /* 0x00000018ff567819 */ /* 0x000fe40000011467 */
[----:B------:R-:W-:Y:S02]  /*7ce0*/  SHF.R.S32.HI R87, RZ, 0x18, R88 ;  /* 0x00000018ff577819 */ /* 0x000fe40000011458 */
[----:B------:R-:W-:Y:S02]  /*7cf0*/  R2UR UR5, R116 ;  /* 0x00000000740572ca */ /* 0x000fe400000e0000 */
[C---:B------:R-:W-:Y:S02]  /*7d00*/  PRMT R143, R101.reuse, 0x8880, RZ ;  /* 0x00008880658f7816 */ /* 0x040fe400000000ff */
[----:B------:R-:W-:Y:S02]  /*7d10*/  SHF.L.U32 R83, R101, 0x10, RZ ;  /* 0x0000001065537819 */ /* 0x000fe400000006ff */
[----:B------:R-:W-:Y:S02]  /*7d20*/  PRMT R141, R102, 0x8880, RZ ;  /* 0x00008880668d7816 */ /* 0x000fe400000000ff */
[----:B------:R-:W-:Y:S02]  /*7d30*/  SHF.R.S32.HI R83, RZ, 0x18, R83 ;  /* 0x00000018ff537819 */ /* 0x000fe40000011453 */
[C---:B------:R-:W-:Y:S02]  /*7d40*/  PRMT R138, R103.reuse, 0x8880, RZ ;  /* 0x00008880678a7816 */ /* 0x040fe400000000ff */
[----:B------:R-:W-:Y:S01]  /*7d50*/  SHF.L.U32 R137, R103, 0x10, RZ ;  /* 0x0000001067897819 */ /* 0x000fe200000006ff */
[----:B------:R-:W-:Y:S01]  /*7d60*/  UIADD3 UR5, UPT, UPT, UR5, 0x1f0, URZ ;  /* 0x000001f005057890 */ /* 0x000fe2000fffe0ff */
[----:B-1----:R-:W-:Y:S01]  /*7d70*/  IMAD R4, R78, R4, RZ ;  /* 0x000000044e047224 */ /* 0x002fe200078e02ff */
[----:B------:R-:W-:Y:S01]  /*7d80*/  PRMT R135, R88, 0x8880, RZ ;  /* 0x0000888058877816 */ /* 0x000fe200000000ff */
[C---:B------:R-:W-:Y:S01]  /*7d90*/  IMAD R5, R78.reuse, R5, RZ ;  /* 0x000000054e057224 */ /* 0x040fe200078e02ff */
[----:B------:R-:W-:Y:S01]  /*7da0*/  UPRMT UR5, UR37, 0x654, UR5 ;  /* 0x0000065425057896 */ /* 0x000fe20008000005 */
[----:B------:R-:W-:Y:S01]  /*7db0*/  IMAD R4, R3, R82, R4 ;  /* 0x0000005203047224 */ /* 0x000fe200078e0204 */
[C---:B------:R-:W-:Y:S01]  /*7dc0*/  PRMT R132, R89.reuse, 0x8880, RZ ;  /* 0x0000888059847816 */ /* 0x040fe200000000ff */
[----:B------:R-:W-:Y:S01]  /*7dd0*/  IMAD R6, R78, R6, RZ ;  /* 0x000000064e067224 */ /* 0x000fe200078e02ff */
[----:B------:R-:W-:Y:S01]  /*7de0*/  SHF.L.U32 R131, R89, 0x10, RZ ;  /* 0x0000001059837819 */ /* 0x000fe200000006ff */
[----:B------:R-:W-:Y:S01]  /*7df0*/  IMAD R5, R0, R82, R5 ;  /* 0x0000005200057224 */ /* 0x000fe200078e0205 */
[----:B------:R-:W-:Y:S01]  /*7e00*/  PRMT R129, R90, 0x8880, RZ ;  /* 0x000088805a817816 */ /* 0x000fe200000000ff */
[----:B------:R-:W-:Y:S01]  /*7e10*/  IMAD R0, R78, R16, RZ ;  /* 0x000000104e007224 */ /* 0x000fe200078e02ff */
[----:B------:R-:W-:Y:S01]  /*7e20*/  SHF.L.U32 R128, R90, 0x10, RZ ;  /* 0x000000105a807819 */ /* 0x000fe200000006ff */
[C---:B------:R-:W-:Y:S01]  /*7e30*/  IMAD R7, R78.reuse, R7, RZ ;  /* 0x000000074e077224 */ /* 0x040fe200078e02ff */
[----:B------:R-:W-:Y:S01]  /*7e40*/  SYNCS.ARRIVE.TRANS64.RED.A1T0 RZ, [UR5], RZ ;  /* 0x000000ffffff79a7 */ /* 0x000fe20008100405 */
[C---:B------:R-:W-:Y:S01]  /*7e50*/  IMAD R16, R78.reuse, R20, RZ ;  /* 0x000000144e107224 */ /* 0x040fe200078e02ff */
[C---:B------:R-:W-:Y:S01]  /*7e60*/  PRMT R126, R91.reuse, 0x8880, RZ ;  /* 0x000088805b7e7816 */ /* 0x040fe200000000ff */
[C---:B------:R-:W-:Y:S01]  /*7e70*/  IMAD R20, R78.reuse, R24, RZ ;  /* 0x000000184e147224 */ /* 0x040fe200078e02ff */
[----:B------:R-:W-:Y:S01]  /*7e80*/  SHF.L.U32 R125, R91, 0x10, RZ ;  /* 0x000000105b7d7819 */ /* 0x000fe200000006ff */
[----:B------:R-:W-:Y:S01]  /*7e90*/  IMAD R6, R81, R82, R6 ;  /* 0x0000005251067224 */ /* 0x000fe200078e0206 */
[----:B------:R-:W-:Y:S01]  /*7ea0*/  MOV R81, R143 ;  /* 0x0000008f00517202 */ /* 0x000fe20000000f00 */
[----:B------:R-:W-:Y:S01]  /*7eb0*/  IMAD R24, R78, R28, RZ ;  /* 0x0000001c4e187224 */ /* 0x000fe200078e02ff */
[----:B------:R-:W-:Y:S01]  /*7ec0*/  PRMT R123, R92, 0x8880, RZ ;  /* 0x000088805c7b7816 */ /* 0x000fe200000000ff */
[----:B------:R-:W-:Y:S01]  /*7ed0*/  IMAD R28, R78, R32, RZ ;  /* 0x000000204e1c7224 */ /* 0x000fe200078e02ff */
[----:B------:R-:W-:Y:S01]  /*7ee0*/  SHF.L.U32 R122, R92, 0x10, RZ ;  /* 0x000000105c7a7819 */ /* 0x000fe200000006ff */
[----:B------:R-:W-:Y:S01]  /*7ef0*/  IMAD R7, R2, R82, R7 ;  /* 0x0000005202077224 */ /* 0x000fe200078e0207 */
[----:B------:R-:W-:Y:S01]  /*7f00*/  PRMT R120, R93, 0x8880, RZ ;  /* 0x000088805d787816 */ /* 0x000fe200000000ff */
[----:B------:R-:W-:Y:S01]  /*7f10*/  IMAD R32, R78, R36, RZ ;  /* 0x000000244e207224 */ /* 0x000fe200078e02ff */
[----:B------:R-:W-:Y:S01]  /*7f20*/  PRMT R117, R94, 0x8880, RZ ;  /* 0x000088805e757816 */ /* 0x000fe200000000ff */
[----:B------:R-:W-:Y:S01]  /*7f30*/  IMAD R2, R78, R17, RZ ;  /* 0x000000114e027224 */ /* 0x000fe200078e02ff */
[----:B------:R-:W-:Y:S01]  /*7f40*/  SHF.L.U32 R116, R94, 0x10, RZ ;  /* 0x000000105e747819 */ /* 0x000fe200000006ff */
[----:B------:R-:W-:Y:S01]  /*7f50*/  IMAD R36, R78, R40, RZ ;  /* 0x000000284e247224 */ /* 0x000fe200078e02ff */
[----:B------:R-:W-:Y:S01]  /*7f60*/  SHF.L.U32 R115, R94, 0x8, RZ ;  /* 0x000000085e737819 */ /* 0x000fe200000006ff */
[C---:B------:R-:W-:Y:S01]  /*7f70*/  IMAD R17, R78.reuse, R21, RZ ;  /* 0x000000154e117224 */ /* 0x040fe200078e02ff */
[C---:B------:R-:W-:Y:S01]  /*7f80*/  PRMT R114, R95.reuse, 0x8880, RZ ;  /* 0x000088805f727816 */ /* 0x040fe200000000ff */
[C---:B------:R-:W-:Y:S01]  /*7f90*/  IMAD R40, R78.reuse, R44, RZ ;  /* 0x0000002c4e287224 */ /* 0x040fe200078e02ff */
[----:B------:R-:W-:Y:S01]  /*7fa0*/  SHF.L.U32 R113, R95, 0x10, RZ ;  /* 0x000000105f717819 */ /* 0x000fe200000006ff */
[----:B------:R-:W-:Y:S01]  /*7fb0*/  IMAD R21, R78, R25, RZ ;  /* 0x000000194e157224 */ /* 0x000fe200078e02ff */
[----:B------:R-:W-:Y:S01]  /*7fc0*/  PRMT R111, R96, 0x8880, RZ ;  /* 0x00008880606f7816 */ /* 0x000fe200000000ff */
        /* <DEDUP_REMOVED lines=8> */
[C---:B------:R-:W-:Y:S01]  /*8050*/  IMAD R52, R78.reuse, R56, RZ ;  /* 0x000000384e347224 */ /* 0x040fe200078e02ff */
[----:B------:R-:W-:Y:S01]  /*8060*/  SHF.L.U32 R142, R101, 0x8, RZ ;  /* 0x00000008658e7819 */ /* 0x000fe200000006ff */
[C---:B------:R-:W-:Y:S01]  /*8070*/  IMAD R8, R78.reuse, R8, RZ ;  /* 0x000000084e087224 */ /* 0x040fe200078e02ff */
[C---:B------:R-:W-:Y:S01]  /*8080*/  SHF.L.U32 R101, R99.reuse, 0x10, RZ ;  /* 0x0000001063657819 */ /* 0x040fe200000006ff */
[----:B------:R-:W-:Y:S01]  /*8090*/  IMAD R33, R78, R37, RZ ;  /* 0x000000254e217224 */ /* 0x000fe200078e02ff */
[----:B------:R-:W-:Y:S01]  /*80a0*/  SHF.L.U32 R139, R102, 0x8, RZ ;  /* 0x00000008668b7819 */ /* 0x000fe200000006ff */
[C---:B------:R-:W-:Y:S01]  /*80b0*/  IMAD R56, R78.reuse, R60, RZ ;  /* 0x0000003c4e387224 */ /* 0x040fe200078e02ff */
[----:B------:R-:W-:Y:S01]  /*80c0*/  PRMT R102, R99, 0x8880, RZ ;  /* 0x0000888063667816 */ /* 0x000fe200000000ff */
[C---:B------:R-:W-:Y:S01]  /*80d0*/  IMAD R37, R78.reuse, R41, RZ ;  /* 0x000000294e257224 */ /* 0x040fe200078e02ff */
[----:B------:R-:W-:Y:S01]  /*80e0*/  SHF.L.U32 R136, R103, 0x8, RZ ;  /* 0x0000000867887819 */ /* 0x000fe200000006ff */
[C---:B------:R-:W-:Y:S01]  /*80f0*/  IMAD R60, R78.reuse, R64, RZ ;  /* 0x000000404e3c7224 */ /* 0x040fe200078e02ff */
[----:B------:R-:W-:Y:S01]  /*8100*/  I2IP.S8.S32.SAT R64, R7, R6, RZ ;  /* 0x0000000607407239 */ /* 0x000fe200000014ff */
[C---:B------:R-:W-:Y:S01]  /*8110*/  IMAD R9, R78.reuse, R9, RZ ;  /* 0x000000094e097224 */ /* 0x040fe200078e02ff */
[----:B------:R-:W-:Y:S01]  /*8120*/  SHF.R.S32.HI R6, RZ, 0x18, R140 ;  /* 0x00000018ff067819 */ /* 0x000fe2000001148c */
[C---:B------:R-:W-:Y:S01]  /*8130*/  IMAD R41, R78.reuse, R45, RZ ;  /* 0x0000002d4e297224 */ /* 0x040fe200078e02ff */
[----:B------:R-:W-:Y:S01]  /*8140*/  SHF.R.S32.HI R7, RZ, 0x18, R142 ;  /* 0x00000018ff077819 */ /* 0x000fe2000001148e */
[----:B------:R-:W-:Y:S01]  /*8150*/  IMAD R45, R78, R49, RZ ;  /* 0x000000314e2d7224 */ /* 0x000fe200078e02ff */
[----:B------:R-:W-:Y:S01]  /*8160*/  SHF.L.U32 R133, R88, 0x8, RZ ;  /* 0x0000000858857819 */ /* 0x000fe200000006ff */
[C---:B------:R-:W-:Y:S01]  /*8170*/  IMAD R10, R78.reuse, R10, RZ ;  /* 0x0000000a4e0a7224 */ /* 0x040fe200078e02ff */
[----:B------:R-:W-:Y:S01]  /*8180*/  SHF.R.S32.HI R88, RZ, 0x18, R89 ;  /* 0x00000018ff587819 */ /* 0x000fe20000011459 */
[C---:B------:R-:W-:Y:S01]  /*8190*/  IMAD R49, R78.reuse, R53, RZ ;  /* 0x000000354e317224 */ /* 0x040fe200078e02ff */
[----:B------:R-:W-:Y:S01]  /*81a0*/  SHF.L.U32 R130, R89, 0x8, RZ ;  /* 0x0000000859827819 */ /* 0x000fe200000006ff */
[-C--:B------:R-:W-:Y:S01]  /*81b0*/  IMAD R8, R81, R82.reuse, R8 ;  /* 0x0000005251087224 */ /* 0x080fe200078e0208 */
[----:B------:R-:W-:Y:S01]  /*81c0*/  SHF.R.S32.HI R81, RZ, 0x18, R139 ;  /* 0x00000018ff517819 */ /* 0x000fe2000001148b */
[C---:B------:R-:W-:Y:S01]  /*81d0*/  IMAD R53, R78.reuse, R57, RZ ;  /* 0x000000394e357224 */ /* 0x040fe200078e02ff */
[----:B------:R-:W-:Y:S01]  /*81e0*/  SHF.R.S32.HI R89, RZ, 0x18, R90 ;  /* 0x00000018ff597819 */ /* 0x000fe2000001145a */
[C---:B------:R-:W-:Y:S01]  /*81f0*/  IMAD R11, R78.reuse, R11, RZ ;  /* 0x0000000b4e0b7224 */ /* 0x040fe200078e02ff */
[----:B------:R-:W-:Y:S01]  /*8200*/  SHF.R.S32.HI R90, RZ, 0x18, R91 ;  /* 0x00000018ff5a7819 */ /* 0x000fe2000001145b */
[C---:B------:R-:W-:Y:S01]  /*8210*/  IMAD R57, R78.reuse, R61, RZ ;  /* 0x0000003d4e397224 */ /* 0x040fe200078e02ff */
[----:B------:R-:W-:Y:S01]  /*8220*/  SHF.L.U32 R124, R91, 0x8, RZ ;  /* 0x000000085b7c7819 */ /* 0x000fe200000006ff */
[----:B------:R-:W-:Y:S01]  /*8230*/  IMAD R9, R83, R82, R9 ;  /* 0x0000005253097224 */ /* 0x000fe200078e0209 */
[----:B------:R-:W-:Y:S01]  /*8240*/  SHF.R.S32.HI R91, RZ, 0x18, R92 ;  /* 0x00000018ff5b7819 */ /* 0x000fe2000001145c */
[----:B------:R-:W-:Y:S01]  /*8250*/  IMAD R61, R78, R65, RZ ;  /* 0x000000414e3d7224 */ /* 0x000fe200078e02ff */
[----:B------:R-:W-:Y:S01]  /*8260*/  SHF.L.U32 R121, R92, 0x8, RZ ;  /* 0x000000085c797819 */ /* 0x000fe200000006ff */
[C---:B------:R-:W-:Y:S01]  /*8270*/  IMAD R12, R78.reuse, R12, RZ ;  /* 0x0000000c4e0c7224 */ /* 0x040fe200078e02ff */
[----:B------:R-:W-:Y:S01]  /*8280*/  SHF.R.S32.HI R92, RZ, 0x18, R93 ;  /* 0x00000018ff5c7819 */ /* 0x000fe2000001145d */
[----:B------:R-:W-:Y:S01]  /*8290*/  IMAD.MOV.U32 R65, RZ, RZ, R141 ;  /* 0x000000ffff417224 */ /* 0x000fe200078e008d */
[----:B------:R-:W-:Y:S01]  /*82a0*/  SHF.L.U32 R118, R93, 0x8, RZ ;  /* 0x000000085d767819 */ /* 0x000fe200000006ff */
[----:B------:R-:W-:Y:S01]  /*82b0*/  IMAD R10, R7, R82, R10 ;  /* 0x00000052070a7224 */ /* 0x000fe200078e020a */
[----:B------:R-:W-:Y:S01]  /*82c0*/  MOV R7, R138 ;  /* 0x0000008a00077202 */ /* 0x000fe20000000f00 */
[----:B------:R-:W-:Y:S01]  /*82d0*/  IMAD R13, R78, R13, RZ ;  /* 0x0000000d4e0d7224 */ /* 0x000fe200078e02ff */
[----:B------:R-:W-:Y:S01]  /*82e0*/  SHF.R.S32.HI R93, RZ, 0x18, R94 ;  /* 0x00000018ff5d7819 */ /* 0x000fe2000001145e */
[----:B------:R-:W-:Y:S01]  /*82f0*/  IMAD R11, R84, R82, R11 ;  /* 0x00000052540b7224 */ /* 0x000fe200078e020b */
[----:B------:R-:W-:Y:S01]  /*8300*/  I2IP.S8.S32.SAT R84, R5, R4, R64 ;  /* 0x0000000405547239 */ /* 0x000fe20000001440 */
[C---:B------:R-:W-:Y:S01]  /*8310*/  IMAD R14, R78.reuse, R14, RZ ;  /* 0x0000000e4e0e7224 */ /* 0x040fe200078e02ff */
[----:B------:R-:W-:Y:S01]  /*8320*/  SHF.R.S32.HI R5, RZ, 0x18, R137 ;  /* 0x00000018ff057819 */ /* 0x000fe20000011489 */
[----:B------:R-:W-:Y:S01]  /*8330*/  IMAD R12, R65, R82, R12 ;  /* 0x00000052410c7224 */ /* 0x000fe200078e020c */
[----:B------:R-:W-:Y:S01]  /*8340*/  I2IP.S8.S32.SAT R10, R11, R10, RZ ;  /* 0x0000000a0b0a7239 */ /* 0x000fe200000014ff */
[----:B------:R-:W-:Y:S01]  /*8350*/  IMAD R15, R78, R15, RZ ;  /* 0x0000000f4e0f7224 */ /* 0x000fe200078e02ff */
[----:B------:R-:W-:Y:S01]  /*8360*/  SHF.R.S32.HI R94, RZ, 0x18, R95 ;  /* 0x00000018ff5e7819 */ /* 0x000fe2000001145f */
[-C--:B------:R-:W-:Y:S01]  /*8370*/  IMAD R13, R6, R82.reuse, R13 ;  /* 0x00000052060d7224 */ /* 0x080fe200078e020d */
[----:B------:R-:W-:Y:S01]  /*8380*/  SHF.R.S32.HI R6, RZ, 0x18, R134 ;  /* 0x00000018ff067819 */ /* 0x000fe20000011486 */
[-C--:B------:R-:W-:Y:S01]  /*8390*/  IMAD R14, R81, R82.reuse, R14 ;  /* 0x00000052510e7224 */ /* 0x080fe200078e020e */
        /* <DEDUP_REMOVED lines=10> */
[----:B------:R-:W-:Y:S01]  /*8440*/  MOV R5, R135 ;  /* 0x0000008700057202 */ /* 0x000fe20000000f00 */
[-C--:B------:R-:W-:Y:S01]  /*8450*/  IMAD R3, R4, R82.reuse, R3 ;  /* 0x0000005204037224 */ /* 0x080fe200078e0203 */
[----:B------:R-:W-:Y:S01]  /*8460*/  SHF.R.S32.HI R4, RZ, 0x18, R131 ;  /* 0x00000018ff047819 */ /* 0x000fe20000011483 */
[----:B------:R-:W-:Y:S01]  /*8470*/  IMAD R19, R86, R82, R19 ;  /* 0x0000005256137224 */ /* 0x000fe200078e0213 */
[----:B------:R-:W-:Y:S01]  /*8480*/  I2IP.S8.S32.SAT R86, R13, R12, R14 ;  /* 0x0000000c0d567239 */ /* 0x000fe2000000140e */
[----:B------:R-:W-:Y:S01]  /*8490*/  IMAD R18, R78, R22, RZ ;  /* 0x000000164e127224 */ /* 0x000fe200078e02ff */
[----:B------:R-:W-:Y:S01]  /*84a0*/  SHF.L.U32 R109, R96, 0x8, RZ ;  /* 0x00000008606d7819 */ /* 0x000fe200000006ff */
[----:B------:R-:W-:Y:S01]  /*84b0*/  IMAD R16, R5, R82, R16 ;  /* 0x0000005205107224 */ /* 0x000fe200078e0210 */
[----:B------:R-:W-:Y:S01]  /*84c0*/  I2IP.S8.S32.SAT R19, R19, R3, RZ ;  /* 0x0000000313137239 */ /* 0x000fe200000014ff */
[----:B------:R-:W-:Y:S01]  /*84d0*/  IMAD R23, R78, R23, RZ ;  /* 0x000000174e177224 */ /* 0x000fe200078e02ff */
[----:B------:R-:W-:Y:S01]  /*84e0*/  MOV R3, R132 ;  /* 0x0000008400037202 */ /* 0x000fe20000000f00 */
[-C--:B------:R-:W-:Y:S01]  /*84f0*/  IMAD R17, R6, R82.reuse, R17 ;  /* 0x0000005206117224 */ /* 0x080fe200078e0211 */
[----:B------:R-:W-:Y:S01]  /*8500*/  MOV R5, R129 ;  /* 0x0000008100057202 */ /* 0x000fe20000000f00 */
[-C--:B------:R-:W-:Y:S01]  /*8510*/  IMAD R18, R7, R82.reuse, R18 ;  /* 0x0000005207127224 */ /* 0x080fe200078e0212 */
[----:B------:R-:W-:Y:S01]  /*8520*/  SHF.R.S32.HI R7, RZ, 0x18, R127 ;  /* 0x00000018ff077819 */ /* 0x000fe2000001147f */
[----:B------:R-:W-:Y:S01]  /*8530*/  IMAD R23, R87, R82, R23 ;  /* 0x0000005257177224 */ /* 0x000fe200078e0217 */
[----:B------:R-:W-:Y:S01]  /*8540*/  I2IP.S8.S32.SAT R87, R2, R0, R19 ;  /* 0x0000000002577239 */ /* 0x000fe20000001413 */
[----:B------:R-:W-:Y:S01]  /*8550*/  IMAD R20, R3, R82, R20 ;  /* 0x0000005203147224 */ /* 0x000fe200078e0214 */
[----:B------:R-:W-:Y:S01]  /*8560*/  SHF.R.S32.HI R3, RZ, 0x18, R130 ;  /* 0x00000018ff037819 */ /* 0x000fe20000011482 */
[C---:B------:R-:W-:Y:S01]  /*8570*/  IMAD R22, R78.reuse, R26, RZ ;  /* 0x0000001a4e167224 */ /* 0x040fe200078e02ff */
[----:B------:R-:W-:Y:S01]  /*8580*/  I2IP.S8.S32.SAT R18, R23, R18, RZ ;  /* 0x0000001217127239 */ /* 0x000fe200000014ff */
[----:B------:R-:W-:Y:S01]  /*8590*/  IMAD R27, R78, R27, RZ ;  /* 0x0000001b4e1b7224 */ /* 0x000fe200078e02ff */
[----:B------:R1:W-:Y:S01]  /*85a0*/  STS.128 [R153+UR49+0x6400], R84 ;  /* 0x0064005499007988 */ /* 0x0003e20008000c31 */
[----:B------:R-:W-:Y:S01]  /*85b0*/  IMAD R21, R4, R82, R21 ;  /* 0x0000005204157224 */ /* 0x000fe200078e0215 */
[----:B------:R-:W-:Y:S01]  /*85c0*/  I2IP.S8.S32.SAT R16, R17, R16, R18 ;  /* 0x0000001011107239 */ /* 0x000fe20000001412 */
[-C--:B------:R-:W-:Y:S01]  /*85d0*/  IMAD R22, R3, R82.reuse, R22 ;  /* 0x0000005203167224 */ /* 0x080fe200078e0216 */
[----:B------:R-:W-:Y:S01]  /*85e0*/  SHF.R.S32.HI R0, RZ, 0x18, R128 ;  /* 0x00000018ff007819 */ /* 0x000fe20000011480 */
[----:B------:R-:W-:Y:S01]  /*85f0*/  IMAD R27, R88, R82, R27 ;  /* 0x00000052581b7224 */ /* 0x000fe200078e021b */
[----:B------:R-:W-:Y:S01]  /*8600*/  SHF.R.S32.HI R96, RZ, 0x18, R97 ;  /* 0x00000018ff607819 */ /* 0x000fe20000011461 */
[C---:B------:R-:W-:Y:S01]  /*8610*/  IMAD R26, R78.reuse, R30, RZ ;  /* 0x0000001e4e1a7224 */ /* 0x040fe200078e02ff */
[----:B------:R-:W-:Y:S01]  /*8620*/  SHF.L.U32 R106, R97, 0x8, RZ ;  /* 0x00000008616a7819 */ /* 0x000fe200000006ff */
[----:B------:R-:W-:Y:S01]  /*8630*/  IMAD R24, R5, R82, R24 ;  /* 0x0000005205187224 */ /* 0x000fe200078e0218 */
[----:B------:R-:W-:Y:S01]  /*8640*/  I2IP.S8.S32.SAT R17, R27, R22, RZ ;  /* 0x000000161b117239 */ /* 0x000fe200000014ff */
[----:B------:R-:W-:Y:S01]  /*8650*/  IMAD R31, R78, R31, RZ ;  /* 0x0000001f4e1f7224 */ /* 0x000fe200078e02ff */
[----:B------:R-:W-:Y:S01]  /*8660*/  SHF.R.S32.HI R5, RZ, 0x18, R124 ;  /* 0x00000018ff057819 */ /* 0x000fe2000001147c */
[----:B------:R-:W-:Y:S01]  /*8670*/  IMAD R25, R0, R82, R25 ;  /* 0x0000005200197224 */ /* 0x000fe200078e0219 */
[----:B------:R-:W-:Y:S01]  /*8680*/  I2IP.S8.S32.SAT R17, R21, R20, R17 ;  /* 0x0000001415117239 */ /* 0x000fe20000001411 */
[-C--:B------:R-:W-:Y:S01]  /*8690*/  IMAD R26, R7, R82.reuse, R26 ;  /* 0x00000052071a7224 */ /* 0x080fe200078e021a */
[----:B------:R-:W-:Y:S01]  /*86a0*/  SHF.R.S32.HI R0, RZ, 0x18, R125 ;  /* 0x00000018ff007819 */ /* 0x000fe2000001147d */
[----:B------:R-:W-:Y:S01]  /*86b0*/  IMAD.MOV.U32 R3, RZ, RZ, R126 ;  /* 0x000000ffff037224 */ /* 0x000fe200078e007e */
[----:B------:R-:W-:Y:S01]  /*86c0*/  SHF.R.S32.HI R7, RZ, 0x18, R118 ;  /* 0x00000018ff077819 */ /* 0x000fe20000011476 */
[----:B------:R-:W-:Y:S01]  /*86d0*/  IMAD R31, R89, R82, R31 ;  /* 0x00000052591f7224 */ /* 0x000fe200078e021f */
[----:B------:R-:W-:Y:S01]  /*86e0*/  SHF.R.S32.HI R97, RZ, 0x18, R98 ;  /* 0x00000018ff617819 */ /* 0x000fe20000011462 */
[----:B------:R-:W-:Y:S01]  /*86f0*/  IMAD R30, R78, R34, RZ ;  /* 0x000000224e1e7224 */ /* 0x000fe200078e02ff */
[----:B------:R-:W-:Y:S01]  /*8700*/  SHF.L.U32 R103, R98, 0x8, RZ ;  /* 0x0000000862677819 */ /* 0x000fe200000006ff */
[----:B------:R-:W-:Y:S01]  /*8710*/  IMAD R28, R3, R82, R28 ;  /* 0x00000052031c7224 */ /* 0x000fe200078e021c */
[----:B------:R-:W-:Y:S01]  /*8720*/  I2IP.S8.S32.SAT R18, R31, R26, RZ ;  /* 0x0000001a1f127239 */ /* 0x000fe200000014ff */
[----:B------:R-:W-:Y:S01]  /*8730*/  IMAD R35, R78, R35, RZ ;  /* 0x000000234e237224 */ /* 0x000fe200078e02ff */
[----:B------:R-:W-:Y:S01]  /*8740*/  MOV R3, R123 ;  /* 0x0000007b00037202 */ /* 0x000fe20000000f00 */
[----:B------:R-:W-:Y:S01]  /*8750*/  IMAD R29, R0, R82, R29 ;  /* 0x00000052001d7224 */ /* 0x000fe200078e021d */
[----:B------:R-:W-:Y:S01]  /*8760*/  I2IP.S8.S32.SAT R18, R25, R24, R18 ;  /* 0x0000001819127239 */ /* 0x000fe20000001412 */
[-C--:B------:R-:W-:Y:S01]  /*8770*/  IMAD R30, R5, R82.reuse, R30 ;  /* 0x00000052051e7224 */ /* 0x080fe200078e021e */
[----:B------:R-:W-:Y:S01]  /*8780*/  SHF.R.S32.HI R0, RZ, 0x18, R122 ;  /* 0x00000018ff007819 */ /* 0x000fe2000001147a */
[----:B------:R-:W-:Y:S01]  /*8790*/  IMAD R35, R90, R82, R35 ;  /* 0x000000525a237224 */ /* 0x000fe200078e0223 */
[----:B------:R-:W-:Y:S01]  /*87a0*/  MOV R5, R120 ;  /* 0x0000007800057202 */ /* 0x000fe20000000f00 */
[----:B------:R-:W-:Y:S01]  /*87b0*/  IMAD R32, R3, R82, R32 ;  /* 0x0000005203207224 */ /* 0x000fe200078e0220 */
[----:B------:R-:W-:Y:S01]  /*87c0*/  SHF.R.S32.HI R3, RZ, 0x18, R121 ;  /* 0x00000018ff037819 */ /* 0x000fe20000011479 */
[C---:B------:R-:W-:Y:S01]  /*87d0*/  IMAD R34, R78.reuse, R38, RZ ;  /* 0x000000264e227224 */ /* 0x040fe200078e02ff */
[----:B------:R-:W-:Y:S01]  /*87e0*/  I2IP.S8.S32.SAT R19, R35, R30, RZ ;  /* 0x0000001e23137239 */ /* 0x000fe200000014ff */
[----:B------:R-:W-:Y:S01]  /*87f0*/  IMAD R39, R78, R39, RZ ;  /* 0x000000274e277224 */ /* 0x000fe200078e02ff */
[----:B------:R-:W-:Y:S01]  /*8800*/  SHF.R.S32.HI R98, RZ, 0x18, R99 ;  /* 0x00000018ff627819 */ /* 0x000fe20000011463 */
[----:B------:R-:W-:Y:S01]  /*8810*/  IMAD R33, R0, R82, R33 ;  /* 0x0000005200217224 */ /* 0x000fe200078e0221 */
[----:B------:R-:W-:Y:S01]  /*8820*/  I2IP.S8.S32.SAT R19, R29, R28, R19 ;  /* 0x0000001c1d137239 */ /* 0x000fe20000001413 */
[-C--:B------:R-:W-:Y:S01]  /*8830*/  IMAD R34, R3, R82.reuse, R34 ;  /* 0x0000005203227224 */ /* 0x080fe200078e0222 */
[----:B------:R-:W-:Y:S01]  /*8840*/  SHF.R.S32.HI R0, RZ, 0x18, R119 ;  /* 0x00000018ff007819 */ /* 0x000fe20000011477 */
[----:B------:R-:W-:Y:S01]  /*8850*/  IMAD R39, R91, R82, R39 ;  /* 0x000000525b277224 */ /* 0x000fe200078e0227 */
[----:B------:R-:W-:Y:S01]  /*8860*/  MOV R3, R117 ;  /* 0x0000007500037202 */ /* 0x000fe20000000f00 */
[C---:B------:R-:W-:Y:S01]  /*8870*/  IMAD R38, R78.reuse, R42, RZ ;  /* 0x0000002a4e267224 */ /* 0x040fe200078e02ff */
[----:B------:R1:W-:Y:S01]  /*8880*/  STS.128 [R172+0x6400], R16 ;  /* 0x00640010ac007388 */ /* 0x0003e20000000c00 */
        /* <DEDUP_REMOVED lines=8> */
[-C--:B------:R-:W-:Y:S01]  /*8910*/  IMAD R43, R92, R82.reuse, R43 ;  /* 0x000000525c2b7224 */ /* 0x080fe200078e022b */
[----:B------:R-:W-:Y:S01]  /*8920*/  SHF.R.S32.HI R7, RZ, 0x18, R112 ;  /* 0x00000018ff077819 */ /* 0x000fe20000011470 */
[----:B------:R-:W-:Y:S01]  /*8930*/  IMAD R40, R3, R82, R40 ;  /* 0x0000005203287224 */ /* 0x000fe200078e0228 */
[----:B------:R-:W-:Y:S01]  /*8940*/  SHF.R.S32.HI R3, RZ, 0x18, R115 ;  /* 0x00000018ff037819 */ /* 0x000fe20000011473 */
[C---:B------:R-:W-:Y:S01]  /*8950*/  IMAD R42, R78.reuse, R46, RZ ;  /* 0x0000002e4e2a7224 */ /* 0x040fe200078e02ff */
[----:B------:R-:W-:Y:S01]  /*8960*/  I2IP.S8.S32.SAT R38, R43, R38, RZ ;  /* 0x000000262b267239 */ /* 0x000fe200000014ff */
[----:B------:R-:W-:Y:S01]  /*8970*/  IMAD R47, R78, R47, RZ ;  /* 0x0000002f4e2f7224 */ /* 0x000fe200078e02ff */
[----:B------:R-:W-:Y:S01]  /*8980*/  SHF.L.U32 R100, R99, 0x8, RZ ;  /* 0x0000000863647819 */ /* 0x000fe200000006ff */
[----:B------:R-:W-:Y:S01]  /*8990*/  IMAD R41, R0, R82, R41 ;  /* 0x0000005200297224 */ /* 0x000fe200078e0229 */
[----:B------:R-:W-:Y:S01]  /*89a0*/  I2IP.S8.S32.SAT R33, R37, R36, R38 ;  /* 0x0000002425217239 */ /* 0x000fe20000001426 */
[-C--:B------:R-:W-:Y:S01]  /*89b0*/  IMAD R42, R3, R82.reuse, R42 ;  /* 0x00000052032a7224 */ /* 0x080fe200078e022a */
[----:B------:R-:W-:Y:S01]  /*89c0*/  SHF.R.S32.HI R0, RZ, 0x18, R113 ;  /* 0x00000018ff007819 */ /* 0x000fe20000011471 */
[----:B------:R-:W-:Y:S01]  /*89d0*/  IMAD R47, R93, R82, R47 ;  /* 0x000000525d2f7224 */ /* 0x000fe200078e022f */
[----:B------:R-:W-:Y:S01]  /*89e0*/  IADD3 R76, PT, PT, R76, 0x1, RZ ;  /* 0x000000014c4c7810 */ /* 0x000fe20007ffe0ff */
[C---:B------:R-:W-:Y:S02]  /*89f0*/  IMAD R46, R78.reuse, R50, RZ ;  /* 0x000000324e2e7224 */ /* 0x040fe400078e02ff */
        /* <DEDUP_REMOVED lines=8> */
[----:B------:R-:W-:Y:S02]  /*8a80*/  IMAD.MOV.U32 R3, RZ, RZ, R111 ;  /* 0x000000ffff037224 */ /* 0x000fe400078e006f */
[-C--:B------:R-:W-:Y:S02]  /*8a90*/  IMAD R51, R94, R82.reuse, R51 ;  /* 0x000000525e337224 */ /* 0x080fe400078e0233 */
[----:B------:R-:W-:Y:S01]  /*8aa0*/  IMAD R48, R3, R82, R48 ;  /* 0x0000005203307224 */ /* 0x000fe200078e0230 */
[----:B------:R-:W-:Y:S01]  /*8ab0*/  SHF.R.S32.HI R3, RZ, 0x18, R109 ;  /* 0x00000018ff037819 */ /* 0x000fe2000001146d */
[C---:B------:R-:W-:Y:S01]  /*8ac0*/  IMAD R50, R78.reuse, R54, RZ ;  /* 0x000000364e327224 */ /* 0x040fe200078e02ff */
[----:B------:R-:W-:Y:S01]  /*8ad0*/  I2IP.S8.S32.SAT R35, R51, R46, RZ ;  /* 0x0000002e33237239 */ /* 0x000fe200000014ff */
[----:B------:R-:W-:Y:S02]  /*8ae0*/  IMAD R55, R78, R55, RZ ;  /* 0x000000374e377224 */ /* 0x000fe400078e02ff */
[----:B------:R-:W-:Y:S01]  /*8af0*/  IMAD R49, R0, R82, R49 ;  /* 0x0000005200317224 */ /* 0x000fe200078e0231 */
[----:B------:R-:W-:Y:S01]  /*8b00*/  I2IP.S8.S32.SAT R35, R45, R44, R35 ;  /* 0x0000002c2d237239 */ /* 0x000fe20000001423 */
[-C--:B------:R-:W-:Y:S01]  /*8b10*/  IMAD R50, R3, R82.reuse, R50 ;  /* 0x0000005203327224 */ /* 0x080fe200078e0232 */
[----:B------:R-:W-:Y:S01]  /*8b20*/  SHF.R.S32.HI R0, RZ, 0x18, R107 ;  /* 0x00000018ff007819 */ /* 0x000fe2000001146b */
[----:B------:R-:W-:Y:S01]  /*8b30*/  IMAD R55, R95, R82, R55 ;  /* 0x000000525f377224 */ /* 0x000fe200078e0237 */
[----:B------:R-:W-:Y:S01]  /*8b40*/  SHF.R.S32.HI R3, RZ, 0x18, R106 ;  /* 0x00000018ff037819 */ /* 0x000fe2000001146a */
        /* <DEDUP_REMOVED lines=11> */
[----:B------:R-:W-:Y:S01]  /*8c00*/  SHF.R.S32.HI R3, RZ, 0x18, R103 ;  /* 0x00000018ff037819 */ /* 0x000fe20000011467 */
[----:B------:R-:W-:Y:S02]  /*8c10*/  IMAD R58, R78, R62, RZ ;  /* 0x0000003e4e3a7224 */ /* 0x000fe400078e02ff */
[----:B------:R-:W-:Y:S01]  /*8c20*/  IMAD R56, R5, R82, R56 ;  /* 0x0000005205387224 */ /* 0x000fe200078e0238 */
[----:B------:R-:W-:Y:S01]  /*8c30*/  MOV R5, R102 ;  /* 0x0000006600057202 */ /* 0x000fe20000000f00 */
[----:B------:R-:W-:Y:S01]  /*8c40*/  IMAD R57, R0, R82, R57 ;  /* 0x0000005200397224 */ /* 0x000fe200078e0239 */
[----:B------:R-:W-:Y:S01]  /*8c50*/  SHF.R.S32.HI R0, RZ, 0x18, R101 ;  /* 0x00000018ff007819 */ /* 0x000fe20000011465 */
[C---:B------:R-:W-:Y:S01]  /*8c60*/  IMAD R63, R78.reuse, R63, RZ ;  /* 0x0000003f4e3f7224 */ /* 0x040fe200078e02ff */
[----:B------:R-:W-:Y:S01]  /*8c70*/  I2IP.S8.S32.SAT R54, R59, R54, RZ ;  /* 0x000000363b367239 */ /* 0x000fe200000014ff */
[-C--:B------:R-:W-:Y:S01]  /*8c80*/  IMAD R58, R3, R82.reuse, R58 ;  /* 0x00000052033a7224 */ /* 0x080fe200078e023a */
[----:B------:R-:W-:Y:S01]  /*8c90*/  SHF.R.S32.HI R3, RZ, 0x18, R100 ;  /* 0x00000018ff037819 */ /* 0x000fe20000011464 */
[----:B------:R-:W-:Y:S01]  /*8ca0*/  IMAD R63, R97, R82, R63 ;  /* 0x00000052613f7224 */ /* 0x000fe200078e023f */
[----:B------:R-:W-:Y:S01]  /*8cb0*/  I2IP.S8.S32.SAT R49, R53, R52, R54 ;  /* 0x0000003435317239 */ /* 0x000fe20000001436 */
        /* <DEDUP_REMOVED lines=19> */
[----:B------:R-:W-:Y:S02]  /*8df0*/  UIADD3 UR8, UP0, UPT, UR52, 0x680, URZ ;  /* 0x0000068034087890 */ /* 0x000fe4000ff1e0ff */
[----:B------:R-:W-:Y:S02]  /*8e00*/  UIADD3 UR5, UPT, UPT, UR41, 0x40, URZ ;  /* 0x0000004029057890 */ /* 0x000fe4000fffe0ff */
[----:B------:R-:W-:Y:S02]  /*8e10*/  UIADD3 UR4, UPT, UPT, UR49, 0x6400, URZ ;  /* 0x0000640031047890 */ /* 0x000fe4000fffe0ff */
[----:B------:R-:W-:Y:S01]  /*8e20*/  UIADD3.X UR9, UPT, UPT, URZ, UR53, URZ, UP0, !UPT ;  /* 0x00000035ff097290 */ /* 0x000fe200087fe4ff */
[----:B------:R-:W-:Y:S01]  /*8e30*/  UMOV UR6, UR42 ;  /* 0x0000002a00067c82 */ /* 0x000fe20008000000 */
[----:B------:R-:W-:Y:S07]  /*8e40*/  UMOV UR7, UR36 ;  /* 0x0000002400077c82 */ /* 0x000fee0008000000 */
[----:B------:R2:W-:Y:S01]  /*8e50*/  UTMASTG.3D [UR4], [UR8] ;  /* 0x00000004080073b5 */ /* 0x0005e20008010000 */
[----:B------:R0:W-:Y:S01]  /*8e60*/  UTMACMDFLUSH ;  /* 0x00000000000079b7 */ /* 0x0001e20000000000 */
[----:B--2---:R-:W-:Y:S04]  /*8e70*/  DEPBAR.LE SB0, 0x1 ;  /* 0x000080400000791a */ /* 0x004fe80000000000 */
.L_x_124:
[----:B------:R-:W-:Y:S05]  /*8e80*/  BSYNC.RECONVERGENT B0 ;  /* 0x0000000000007941 */ /* 0x000fea0003800200 */
.L_x_123:
[----:B------:R-:W-:Y:S01]  /*8e90*/  BAR.SYNC.DEFER_BLOCKING 0x1, 0x80 ;  /* 0x0042000000007b1d */ /* 0x000fe20000010000 */
[----:B------:R-:W-:Y:S01]  /*8ea0*/  ISETP.NE.AND P2, PT, R168, RZ, PT ;  /* 0x000000ffa800720c */ /* 0x000fe20003f45270 */
[----:B------:R-:W-:Y:S01]  /*8eb0*/  IMAD.IADD R20, R75, 0x1, R150 ;  /* 0x000000014b147824 */ /* 0x000fe200078e0296 */
[----:B------:R-:W-:Y:S01]  /*8ec0*/  ISETP.NE.AND P0, PT, R169, 0x2, PT ;  /* 0x00000002a900780c */ /* 0x000fe20003f05270 */
[----:B------:R-:W-:Y:S01]  /*8ed0*/  IMAD.IADD R21, R77, 0x1, R152 ;  /* 0x000000014d157824 */ /* 0x000fe200078e0298 */
[----:B------:R-:W-:Y:S02]  /*8ee0*/  ISETP.NE.AND P1, PT, R76, 0x4, PT ;  /* 0x000000044c00780c */ /* 0x000fe40003f25270 */
[----:B------:R-:W-:Y:S02]  /*8ef0*/  SEL R0, RZ, 0x1, P0 ;  /* 0x00000001ff007807 */ /* 0x000fe40000000000 */
[----:B------:R-:W-:Y:S02]  /*8f00*/  SEL R3, RZ, 0x1, P1 ;  /* 0x00000001ff037807 */ /* 0x000fe40000800000 */
[----:B------:R-:W-:Y:S02]  /*8f10*/  LOP3.LUT R161, R161, R0, RZ, 0x3c, !PT ;  /* 0x00000000a1a17212 */ /* 0x000fe400078e3cff */
[----:B------:R-:W-:Y:S02]  /*8f20*/  LOP3.LUT R162, R162, R3, RZ, 0x3c, !PT ;  /* 0x00000003a2a27212 */ /* 0x000fe400078e3cff */
[----:B------:R-:W-:Y:S02]  /*8f30*/  @P2 R2UR UR36, R158 ;  /* 0x000000009e2422ca */ /* 0x000fe400000e0000 */
[----:B------:R-:W-:Y:S02]  /*8f40*/  SEL R169, R169, RZ, P0 ;  /* 0x000000ffa9a97207 */ /* 0x000fe40000000000 */
[----:B------:R-:W-:Y:S01]  /*8f50*/  SEL R76, R76, RZ, P1 ;  /* 0x000000ff4c4c7207 */ /* 0x000fe20000800000 */
[----:B------:R-:W-:Y:S10]  /*8f60*/  @P2 BRA `(.L_x_125) ;  /* 0xffffffc400842947 */ /* 0x000ff4000383ffff */
[----:B------:R-:W-:Y:S05]  /*8f70*/  EXIT ;  /* 0x000000000000794d */ /* 0x000fea0003800000 */
.L_x_20:
[----:B--2---:R2:W1:Y:S02]  /*8f80*/  SYNCS.PHASECHK.TRANS64.TRYWAIT P0, [R3+URZ+0x220], R2 ;  /* 0x00022002030075a7 */ /* 0x00446400080011ff */
[----:B-1----:R-:W-:Y:S05]  /*8f90*/  @!P0 NANOSLEEP.SYNCS 0x989680 ;  /* 0x009896800000895d */ /* 0x002fea0003900000 */
[----:B------:R-:W1:Y:S02]  /*8fa0*/  @!P0 SYNCS.PHASECHK.TRANS64 P0, [R3+URZ+0x220], R2 ;  /* 0x00022002030085a7 */ /* 0x000e6400080010ff */
[----:B-1----:R-:W-:Y:S05]  /*8fb0*/  @!P0 BRA `(.L_x_20) ;  /* 0xfffffffc00f08947 */ /* 0x002fea000383ffff */
[----:B------:R-:W-:Y:S05]  /*8fc0*/  BRA `(.L_x_126) ;  /* 0xffffff8800247947 */ /* 0x000fea000383ffff */
.L_x_23:
[----:B-1----:R-:W-:-:S07]  /*8fd0*/  MOV R2, UR33 ;  /* 0x0000002100027c02 */ /* 0x002fce0008000f00 */
.L_x_127:
[----:B-1----:R1:W2:Y:S02]  /*8fe0*/  SYNCS.PHASECHK.TRANS64.TRYWAIT P0, [R2+URZ+0xc0], R5 ;  /* 0x0000c005020075a7 */ /* 0x0022a400080011ff */
[----:B--2---:R-:W-:Y:S05]  /*8ff0*/  @!P0 NANOSLEEP.SYNCS 0x989680 ;  /* 0x009896800000895d */ /* 0x004fea0003900000 */
[----:B------:R-:W2:Y:S02]  /*9000*/  @!P0 SYNCS.PHASECHK.TRANS64 P0, [R2+URZ+0xc0], R5 ;  /* 0x0000c005020085a7 */ /* 0x000ea400080010ff */
[----:B--2---:R-:W-:Y:S05]  /*9010*/  @!P0 BRA `(.L_x_127) ;  /* 0xfffffffc00f08947 */ /* 0x004fea000383ffff */
[----:B------:R-:W-:Y:S05]  /*9020*/  BRA `(.L_x_22) ;  /* 0xffffff8800747947 */ /* 0x000fea000383ffff */
.L_x_29:
[----:B-1----:R-:W-:-:S07]  /*9030*/  MOV R2, UR17 ;  /* 0x0000001100027c02 */ /* 0x002fce0008000f00 */
.L_x_128:
[----:B-1----:R1:W2:Y:S02]  /*9040*/  SYNCS.PHASECHK.TRANS64.TRYWAIT P0, [R2+URZ+0xc0], R5 ;  /* 0x0000c005020075a7 */ /* 0x0022a400080011ff */
[----:B--2---:R-:W-:Y:S05]  /*9050*/  @!P0 NANOSLEEP.SYNCS 0x989680 ;  /* 0x009896800000895d */ /* 0x004fea0003900000 */
[----:B------:R-:W2:Y:S02]  /*9060*/  @!P0 SYNCS.PHASECHK.TRANS64 P0, [R2+URZ+0xc0], R5 ;  /* 0x0000c005020085a7 */ /* 0x000ea400080010ff */
[----:B--2---:R-:W-:Y:S05]  /*9070*/  @!P0 BRA `(.L_x_128) ;  /* 0xfffffffc00f08947 */ /* 0x004fea000383ffff */
[----:B------:R-:W-:Y:S05]  /*9080*/  BRA `(.L_x_28) ;  /* 0xffffff8c00187947 */ /* 0x000fea000383ffff */
.L_x_33:
[----:B-1----:R1:W2:Y:S02]  /*9090*/  SYNCS.PHASECHK.TRANS64.TRYWAIT P0, [R2+URZ+0x1b0], R3 ;  /* 0x0001b003020075a7 */ /* 0x0022a400080011ff */
[----:B--2---:R-:W-:Y:S05]  /*90a0*/  @!P0 NANOSLEEP.SYNCS 0x989680 ;  /* 0x009896800000895d */ /* 0x004fea0003900000 */
[----:B------:R-:W2:Y:S02]  /*90b0*/  @!P0 SYNCS.PHASECHK.TRANS64 P0, [R2+URZ+0x1b0], R3 ;  /* 0x0001b003020085a7 */ /* 0x000ea400080010ff */
[----:B--2---:R-:W-:Y:S05]  /*90c0*/  @!P0 BRA `(.L_x_33) ;  /* 0xfffffffc00f08947 */ /* 0x004fea000383ffff */
[----:B------:R-:W-:Y:S05]  /*90d0*/  BRA `(.L_x_129) ;  /* 0xffffff8c00a47947 */ /* 0x000fea000383ffff */
.L_x_37:
[----:B----4-:R-:W-:-:S07]  /*90e0*/  MOV R0, UR5 ;  /* 0x0000000500007c02 */ /* 0x010fce0008000f00 */
.L_x_130:
[----:B-1----:R1:W2:Y:S02]  /*90f0*/  SYNCS.PHASECHK.TRANS64.TRYWAIT P0, [R0+URZ], R3 ;  /* 0x00000003000075a7 */ /* 0x0022a400080011ff */
[----:B--2---:R-:W-:Y:S05]  /*9100*/  @!P0 NANOSLEEP.SYNCS 0x989680 ;  /* 0x009896800000895d */ /* 0x004fea0003900000 */
[----:B------:R-:W2:Y:S02]  /*9110*/  @!P0 SYNCS.PHASECHK.TRANS64 P0, [R0+URZ], R3 ;  /* 0x00000003000085a7 */ /* 0x000ea400080010ff */
[----:B--2---:R-:W-:Y:S05]  /*9120*/  @!P0 BRA `(.L_x_130) ;  /* 0xfffffffc00f08947 */ /* 0x004fea000383ffff */
[----:B------:R-:W-:Y:S05]  /*9130*/  BRA `(.L_x_131) ;  /* 0xffffff9400147947 */ /* 0x000fea000383ffff */
.L_x_38:
[----:B----4-:R-:W-:-:S07]  /*9140*/  MOV R0, UR5 ;  /* 0x0000000500007c02 */ /* 0x010fce0008000f00 */
.L_x_132:
[----:B-1----:R1:W2:Y:S02]  /*9150*/  SYNCS.PHASECHK.TRANS64.TRYWAIT P0, [R0+URZ], R3 ;  /* 0x00000003000075a7 */ /* 0x0022a400080011ff */
[----:B--2---:R-:W-:Y:S05]  /*9160*/  @!P0 NANOSLEEP.SYNCS 0x989680 ;  /* 0x009896800000895d */ /* 0x004fea0003900000 */
[----:B------:R-:W2:Y:S02]  /*9170*/  @!P0 SYNCS.PHASECHK.TRANS64 P0, [R0+URZ], R3 ;  /* 0x00000003000085a7 */ /* 0x000ea400080010ff */
[----:B--2---:R-:W-:Y:S05]  /*9180*/  @!P0 BRA `(.L_x_132) ;  /* 0xfffffffc00f08947 */ /* 0x004fea000383ffff */
[----:B------:R-:W-:Y:S05]  /*9190*/  BRA `(.L_x_133) ;  /* 0xffffff9400207947 */ /* 0x000fea000383ffff */
.L_x_39:
[----:B----4-:R-:W-:-:S07]  /*91a0*/  MOV R0, UR5 ;  /* 0x0000000500007c02 */ /* 0x010fce0008000f00 */
.L_x_134:
[----:B-1----:R1:W2:Y:S02]  /*91b0*/  SYNCS.PHASECHK.TRANS64.TRYWAIT P0, [R0+URZ], R3 ;  /* 0x00000003000075a7 */ /* 0x0022a400080011ff */
[----:B--2---:R-:W-:Y:S05]  /*91c0*/  @!P0 NANOSLEEP.SYNCS 0x989680 ;  /* 0x009896800000895d */ /* 0x004fea0003900000 */
[----:B------:R-:W2:Y:S02]  /*91d0*/  @!P0 SYNCS.PHASECHK.TRANS64 P0, [R0+URZ], R3 ;  /* 0x00000003000085a7 */ /* 0x000ea400080010ff */
[----:B--2---:R-:W-:Y:S05]  /*91e0*/  @!P0 BRA `(.L_x_134) ;  /* 0xfffffffc00f08947 */ /* 0x004fea000383ffff */
[----:B------:R-:W-:Y:S05]  /*91f0*/  BRA `(.L_x_135) ;  /* 0xffffff94002c7947 */ /* 0x000fea000383ffff */
.L_x_40:
[----:B----4-:R-:W-:-:S07]  /*9200*/  MOV R0, UR5 ;  /* 0x0000000500007c02 */ /* 0x010fce0008000f00 */
.L_x_136:
[----:B-1----:R1:W2:Y:S02]  /*9210*/  SYNCS.PHASECHK.TRANS64.TRYWAIT P0, [R0+URZ], R3 ;  /* 0x00000003000075a7 */ /* 0x0022a400080011ff */
[----:B--2---:R-:W-:Y:S05]  /*9220*/  @!P0 NANOSLEEP.SYNCS 0x989680 ;  /* 0x009896800000895d */ /* 0x004fea0003900000 */
[----:B------:R-:W2:Y:S02]  /*9230*/  @!P0 SYNCS.PHASECHK.TRANS64 P0, [R0+URZ], R3 ;  /* 0x00000003000085a7 */ /* 0x000ea400080010ff */
[----:B--2---:R-:W-:Y:S05]  /*9240*/  @!P0 BRA `(.L_x_136) ;  /* 0xfffffffc00f08947 */ /* 0x004fea000383ffff */
[----:B------:R-:W-:Y:S05]  /*9250*/  BRA `(.L_x_137) ;  /* 0xffffff9400387947 */ /* 0x000fea000383ffff */
.L_x_41:
[----:B----4-:R-:W-:-:S07]  /*9260*/  MOV R0, UR5 ;  /* 0x0000000500007c02 */ /* 0x010fce0008000f00 */
.L_x_138:
[----:B-1----:R1:W2:Y:S02]  /*9270*/  SYNCS.PHASECHK.TRANS64.TRYWAIT P0, [R0+URZ], R3 ;  /* 0x00000003000075a7 */ /* 0x0022a400080011ff */
[----:B--2---:R-:W-:Y:S05]  /*9280*/  @!P0 NANOSLEEP.SYNCS 0x989680 ;  /* 0x009896800000895d */ /* 0x004fea0003900000 */
[----:B------:R-:W2:Y:S02]  /*9290*/  @!P0 SYNCS.PHASECHK.TRANS64 P0, [R0+URZ], R3 ;  /* 0x00000003000085a7 */ /* 0x000ea400080010ff */
[----:B--2---:R-:W-:Y:S05]  /*92a0*/  @!P0 BRA `(.L_x_138) ;  /* 0xfffffffc00f08947 */ /* 0x004fea000383ffff */
[----:B------:R-:W-:Y:S05]  /*92b0*/  BRA `(.L_x_139) ;  /* 0xffffff9400447947 */ /* 0x000fea000383ffff */
.L_x_42:
[----:B----4-:R-:W-:-:S07]  /*92c0*/  MOV R0, UR5 ;  /* 0x0000000500007c02 */ /* 0x010fce0008000f00 */
.L_x_140:
[----:B-1----:R1:W2:Y:S02]  /*92d0*/  SYNCS.PHASECHK.TRANS64.TRYWAIT P0, [R0+URZ], R3 ;  /* 0x00000003000075a7 */ /* 0x0022a400080011ff */
[----:B--2---:R-:W-:Y:S05]  /*92e0*/  @!P0 NANOSLEEP.SYNCS 0x989680 ;  /* 0x009896800000895d */ /* 0x004fea0003900000 */
[----:B------:R-:W2:Y:S02]  /*92f0*/  @!P0 SYNCS.PHASECHK.TRANS64 P0, [R0+URZ], R3 ;  /* 0x00000003000085a7 */ /* 0x000ea400080010ff */
[----:B--2---:R-:W-:Y:S05]  /*9300*/  @!P0 BRA `(.L_x_140) ;  /* 0xfffffffc00f08947 */ /* 0x004fea000383ffff */
[----:B------:R-:W-:Y:S05]  /*9310*/  BRA `(.L_x_141) ;  /* 0xffffff9400507947 */ /* 0x000fea000383ffff */
.L_x_43:
[----:B----4-:R-:W-:-:S07]  /*9320*/  MOV R0, UR5 ;  /* 0x0000000500007c02 */ /* 0x010fce0008000f00 */
.L_x_142:
[----:B-1----:R1:W2:Y:S02]  /*9330*/  SYNCS.PHASECHK.TRANS64.TRYWAIT P0, [R0+URZ], R3 ;  /* 0x00000003000075a7 */ /* 0x0022a400080011ff */
[----:B--2---:R-:W-:Y:S05]  /*9340*/  @!P0 NANOSLEEP.SYNCS 0x989680 ;  /* 0x009896800000895d */ /* 0x004fea0003900000 */
[----:B------:R-:W2:Y:S02]  /*9350*/  @!P0 SYNCS.PHASECHK.TRANS64 P0, [R0+URZ], R3 ;  /* 0x00000003000085a7 */ /* 0x000ea400080010ff */
[----:B--2---:R-:W-:Y:S05]  /*9360*/  @!P0 BRA `(.L_x_142) ;  /* 0xfffffffc00f08947 */ /* 0x004fea000383ffff */
[----:B------:R-:W-:Y:S05]  /*9370*/  BRA `(.L_x_143) ;  /* 0xffffff94005c7947 */ /* 0x000fea000383ffff */
.L_x_44:
[----:B----4-:R-:W-:-:S07]  /*9380*/  MOV R0, UR5 ;  /* 0x0000000500007c02 */ /* 0x010fce0008000f00 */
.L_x_144:
[----:B-1----:R1:W2:Y:S02]  /*9390*/  SYNCS.PHASECHK.TRANS64.TRYWAIT P0, [R0+URZ], R3 ;  /* 0x00000003000075a7 */ /* 0x0022a400080011ff */
[----:B--2---:R-:W-:Y:S05]  /*93a0*/  @!P0 NANOSLEEP.SYNCS 0x989680 ;  /* 0x009896800000895d */ /* 0x004fea0003900000 */
[----:B------:R-:W2:Y:S02]  /*93b0*/  @!P0 SYNCS.PHASECHK.TRANS64 P0, [R0+URZ], R3 ;  /* 0x00000003000085a7 */ /* 0x000ea400080010ff */
[----:B--2---:R-:W-:Y:S05]  /*93c0*/  @!P0 BRA `(.L_x_144) ;  /* 0xfffffffc00f08947 */ /* 0x004fea000383ffff */
[----:B------:R-:W-:Y:S05]  /*93d0*/  BRA `(.L_x_145) ;  /* 0xffffff9400687947 */ /* 0x000fea000383ffff */
.L_x_45:
[----:B----4-:R-:W-:-:S07]  /*93e0*/  MOV R0, UR5 ;  /* 0x0000000500007c02 */ /* 0x010fce0008000f00 */
.L_x_146:
[----:B-1----:R1:W2:Y:S02]  /*93f0*/  SYNCS.PHASECHK.TRANS64.TRYWAIT P0, [R0+URZ], R3 ;  /* 0x00000003000075a7 */ /* 0x0022a400080011ff */
[----:B--2---:R-:W-:Y:S05]  /*9400*/  @!P0 NANOSLEEP.SYNCS 0x989680 ;  /* 0x009896800000895d */ /* 0x004fea0003900000 */
[----:B------:R-:W2:Y:S02]  /*9410*/  @!P0 SYNCS.PHASECHK.TRANS64 P0, [R0+URZ], R3 ;  /* 0x00000003000085a7 */ /* 0x000ea400080010ff */
[----:B--2---:R-:W-:Y:S05]  /*9420*/  @!P0 BRA `(.L_x_146) ;  /* 0xfffffffc00f08947 */ /* 0x004fea000383ffff */
[----:B------:R-:W-:Y:S05]  /*9430*/  BRA `(.L_x_147) ;  /* 0xffffff9400747947 */ /* 0x000fea000383ffff */
.L_x_46:
[----:B----4-:R-:W-:-:S07]  /*9440*/  MOV R0, UR5 ;  /* 0x0000000500007c02 */ /* 0x010fce0008000f00 */
.L_x_148:
[----:B-1----:R1:W2:Y:S02]  /*9450*/  SYNCS.PHASECHK.TRANS64.TRYWAIT P0, [R0+URZ], R3 ;  /* 0x00000003000075a7 */ /* 0x0022a400080011ff */
[----:B--2---:R-:W-:Y:S05]  /*9460*/  @!P0 NANOSLEEP.SYNCS 0x989680 ;  /* 0x009896800000895d */ /* 0x004fea0003900000 */
[----:B------:R-:W2:Y:S02]  /*9470*/  @!P0 SYNCS.PHASECHK.TRANS64 P0, [R0+URZ], R3 ;  /* 0x00000003000085a7 */ /* 0x000ea400080010ff */
[----:B--2---:R-:W-:Y:S05]  /*9480*/  @!P0 BRA `(.L_x_148) ;  /* 0xfffffffc00f08947 */ /* 0x004fea000383ffff */
[----:B------:R-:W-:Y:S05]  /*9490*/  BRA `(.L_x_149) ;  /* 0xffffff9400807947 */ /* 0x000fea000383ffff */
.L_x_47:
[----:B----4-:R-:W-:-:S07]  /*94a0*/  MOV R0, UR5 ;  /* 0x0000000500007c02 */ /* 0x010fce0008000f00 */
.L_x_150:
[----:B-1----:R1:W2:Y:S02]  /*94b0*/  SYNCS.PHASECHK.TRANS64.TRYWAIT P0, [R0+URZ], R3 ;  /* 0x00000003000075a7 */ /* 0x0022a400080011ff */
[----:B--2---:R-:W-:Y:S05]  /*94c0*/  @!P0 NANOSLEEP.SYNCS 0x989680 ;  /* 0x009896800000895d */ /* 0x004fea0003900000 */
[----:B------:R-:W2:Y:S02]  /*94d0*/  @!P0 SYNCS.PHASECHK.TRANS64 P0, [R0+URZ], R3 ;  /* 0x00000003000085a7 */ /* 0x000ea400080010ff */
[----:B--2---:R-:W-:Y:S05]  /*94e0*/  @!P0 BRA `(.L_x_150) ;  /* 0xfffffffc00f08947 */ /* 0x004fea000383ffff */
[----:B------:R-:W-:Y:S05]  /*94f0*/  BRA `(.L_x_151) ;  /* 0xffffff94008c7947 */ /* 0x000fea000383ffff */
.L_x_48:
[----:B----4-:R-:W-:-:S07]  /*9500*/  MOV R0, UR5 ;  /* 0x0000000500007c02 */ /* 0x010fce0008000f00 */
.L_x_152:
[----:B-1----:R1:W2:Y:S02]  /*9510*/  SYNCS.PHASECHK.TRANS64.TRYWAIT P0, [R0+URZ], R3 ;  /* 0x00000003000075a7 */ /* 0x0022a400080011ff */
[----:B--2---:R-:W-:Y:S05]  /*9520*/  @!P0 NANOSLEEP.SYNCS 0x989680 ;  /* 0x009896800000895d */ /* 0x004fea0003900000 */
[----:B------:R-:W2:Y:S02]  /*9530*/  @!P0 SYNCS.PHASECHK.TRANS64 P0, [R0+URZ], R3 ;  /* 0x00000003000085a7 */ /* 0x000ea400080010ff */
[----:B--2---:R-:W-:Y:S05]  /*9540*/  @!P0 BRA `(.L_x_152) ;  /* 0xfffffffc00f08947 */ /* 0x004fea000383ffff */
[----:B------:R-:W-:Y:S05]  /*9550*/  BRA `(.L_x_153) ;  /* 0xffffff9400987947 */ /* 0x000fea000383ffff */
.L_x_49:
[----:B----4-:R-:W-:-:S07]  /*9560*/  MOV R0, UR5 ;  /* 0x0000000500007c02 */ /* 0x010fce0008000f00 */
.L_x_154:
[----:B-1----:R1:W2:Y:S02]  /*9570*/  SYNCS.PHASECHK.TRANS64.TRYWAIT P0, [R0+URZ], R3 ;  /* 0x00000003000075a7 */ /* 0x0022a400080011ff */
[----:B--2---:R-:W-:Y:S05]  /*9580*/  @!P0 NANOSLEEP.SYNCS 0x989680 ;  /* 0x009896800000895d */ /* 0x004fea0003900000 */
[----:B------:R-:W2:Y:S02]  /*9590*/  @!P0 SYNCS.PHASECHK.TRANS64 P0, [R0+URZ], R3 ;  /* 0x00000003000085a7 */ /* 0x000ea400080010ff */
[----:B--2---:R-:W-:Y:S05]  /*95a0*/  @!P0 BRA `(.L_x_154) ;  /* 0xfffffffc00f08947 */ /* 0x004fea000383ffff */
[----:B------:R-:W-:Y:S05]  /*95b0*/  BRA `(.L_x_155) ;  /* 0xffffff9400a47947 */ /* 0x000fea000383ffff */
.L_x_50:
[----:B----4-:R-:W-:-:S07]  /*95c0*/  MOV R0, UR5 ;  /* 0x0000000500007c02 */ /* 0x010fce0008000f00 */
.L_x_156:
[----:B-1----:R1:W2:Y:S02]  /*95d0*/  SYNCS.PHASECHK.TRANS64.TRYWAIT P0, [R0+URZ], R3 ;  /* 0x00000003000075a7 */ /* 0x0022a400080011ff */
[----:B--2---:R-:W-:Y:S05]  /*95e0*/  @!P0 NANOSLEEP.SYNCS 0x989680 ;  /* 0x009896800000895d */ /* 0x004fea0003900000 */
[----:B------:R-:W2:Y:S02]  /*95f0*/  @!P0 SYNCS.PHASECHK.TRANS64 P0, [R0+URZ], R3 ;  /* 0x00000003000085a7 */ /* 0x000ea400080010ff */
[----:B--2---:R-:W-:Y:S05]  /*9600*/  @!P0 BRA `(.L_x_156) ;  /* 0xfffffffc00f08947 */ /* 0x004fea000383ffff */
[----:B------:R-:W-:Y:S05]  /*9610*/  BRA `(.L_x_157) ;  /* 0xffffff9400b07947 */ /* 0x000fea000383ffff */
.L_x_51:
[----:B----4-:R-:W-:-:S07]  /*9620*/  MOV R0, UR5 ;  /* 0x0000000500007c02 */ /* 0x010fce0008000f00 */
.L_x_158:
[----:B-1----:R1:W2:Y:S02]  /*9630*/  SYNCS.PHASECHK.TRANS64.TRYWAIT P0, [R0+URZ], R3 ;  /* 0x00000003000075a7 */ /* 0x0022a400080011ff */
[----:B--2---:R-:W-:Y:S05]  /*9640*/  @!P0 NANOSLEEP.SYNCS 0x989680 ;  /* 0x009896800000895d */ /* 0x004fea0003900000 */
[----:B------:R-:W2:Y:S02]  /*9650*/  @!P0 SYNCS.PHASECHK.TRANS64 P0, [R0+URZ], R3 ;  /* 0x00000003000085a7 */ /* 0x000ea400080010ff */
[----:B--2---:R-:W-:Y:S05]  /*9660*/  @!P0 BRA `(.L_x_158) ;  /* 0xfffffffc00f08947 */ /* 0x004fea000383ffff */
[----:B------:R-:W-:Y:S05]  /*9670*/  BRA `(.L_x_159) ;  /* 0xffffff9400bc7947 */ /* 0x000fea000383ffff */
.L_x_52:
[----:B----4-:R-:W-:-:S07]  /*9680*/  MOV R0, UR5 ;  /* 0x0000000500007c02 */ /* 0x010fce0008000f00 */
.L_x_160:
[----:B-1----:R1:W2:Y:S02]  /*9690*/  SYNCS.PHASECHK.TRANS64.TRYWAIT P0, [R0+URZ], R3 ;  /* 0x00000003000075a7 */ /* 0x0022a400080011ff */
[----:B--2---:R-:W-:Y:S05]  /*96a0*/  @!P0 NANOSLEEP.SYNCS 0x989680 ;  /* 0x009896800000895d */ /* 0x004fea0003900000 */
[----:B------:R-:W2:Y:S02]  /*96b0*/  @!P0 SYNCS.PHASECHK.TRANS64 P0, [R0+URZ], R3 ;  /* 0x00000003000085a7 */ /* 0x000ea400080010ff */
[----:B--2---:R-:W-:Y:S05]  /*96c0*/  @!P0 BRA `(.L_x_160) ;  /* 0xfffffffc00f08947 */ /* 0x004fea000383ffff */
[----:B------:R-:W-:Y:S05]  /*96d0*/  BRA `(.L_x_161) ;  /* 0xffffff9400c87947 */ /* 0x000fea000383ffff */
.L_x_53:
[----:B----4-:R-:W-:-:S07]  /*96e0*/  MOV R0, UR5 ;  /* 0x0000000500007c02 */ /* 0x010fce0008000f00 */
.L_x_162:
[----:B-1----:R1:W2:Y:S02]  /*96f0*/  SYNCS.PHASECHK.TRANS64.TRYWAIT P0, [R0+URZ], R3 ;  /* 0x00000003000075a7 */ /* 0x0022a400080011ff */
[----:B--2---:R-:W-:Y:S05]  /*9700*/  @!P0 NANOSLEEP.SYNCS 0x989680 ;  /* 0x009896800000895d */ /* 0x004fea0003900000 */
[----:B------:R-:W2:Y:S02]  /*9710*/  @!P0 SYNCS.PHASECHK.TRANS64 P0, [R0+URZ], R3 ;  /* 0x00000003000085a7 */ /* 0x000ea400080010ff */
[----:B--2---:R-:W-:Y:S05]  /*9720*/  @!P0 BRA `(.L_x_162) ;  /* 0xfffffffc00f08947 */ /* 0x004fea000383ffff */
[----:B------:R-:W-:Y:S05]  /*9730*/  BRA `(.L_x_163) ;  /* 0xffffff9400d47947 */ /* 0x000fea000383ffff */
.L_x_54:
[----:B----4-:R-:W-:-:S07]  /*9740*/  MOV R0, UR5 ;  /* 0x0000000500007c02 */ /* 0x010fce0008000f00 */
.L_x_164:
[----:B-1----:R1:W2:Y:S02]  /*9750*/  SYNCS.PHASECHK.TRANS64.TRYWAIT P0, [R0+URZ], R3 ;  /* 0x00000003000075a7 */ /* 0x0022a400080011ff */
[----:B--2---:R-:W-:Y:S05]  /*9760*/  @!P0 NANOSLEEP.SYNCS 0x989680 ;  /* 0x009896800000895d */ /* 0x004fea0003900000 */
[----:B------:R-:W2:Y:S02]  /*9770*/  @!P0 SYNCS.PHASECHK.TRANS64 P0, [R0+URZ], R3 ;  /* 0x00000003000085a7 */ /* 0x000ea400080010ff */
[----:B--2---:R-:W-:Y:S05]  /*9780*/  @!P0 BRA `(.L_x_164) ;  /* 0xfffffffc00f08947 */ /* 0x004fea000383ffff */
[----:B------:R-:W-:Y:S05]  /*9790*/  BRA `(.L_x_165) ;  /* 0xffffff9400e07947 */ /* 0x000fea000383ffff */
.L_x_55:
[----:B----4-:R-:W-:-:S07]  /*97a0*/  MOV R0, UR5 ;  /* 0x0000000500007c02 */ /* 0x010fce0008000f00 */
.L_x_166:
[----:B-1----:R1:W2:Y:S02]  /*97b0*/  SYNCS.PHASECHK.TRANS64.TRYWAIT P0, [R0+URZ], R3 ;  /* 0x00000003000075a7 */ /* 0x0022a400080011ff */
[----:B--2---:R-:W-:Y:S05]  /*97c0*/  @!P0 NANOSLEEP.SYNCS 0x989680 ;  /* 0x009896800000895d */ /* 0x004fea0003900000 */
[----:B------:R-:W2:Y:S02]  /*97d0*/  @!P0 SYNCS.PHASECHK.TRANS64 P0, [R0+URZ], R3 ;  /* 0x00000003000085a7 */ /* 0x000ea400080010ff */
[----:B--2---:R-:W-:Y:S05]  /*97e0*/  @!P0 BRA `(.L_x_166) ;  /* 0xfffffffc00f08947 */ /* 0x004fea000383ffff */
[----:B------:R-:W-:Y:S05]  /*97f0*/  BRA `(.L_x_167) ;  /* 0xffffff9400ec7947 */ /* 0x000fea000383ffff */
.L_x_56:
[----:B----4-:R-:W-:-:S07]  /*9800*/  MOV R0, UR5 ;  /* 0x0000000500007c02 */ /* 0x010fce0008000f00 */
.L_x_168:
[----:B-1----:R1:W2:Y:S02]  /*9810*/  SYNCS.PHASECHK.TRANS64.TRYWAIT P0, [R0+URZ], R3 ;  /* 0x00000003000075a7 */ /* 0x0022a400080011ff */
[----:B--2---:R-:W-:Y:S05]  /*9820*/  @!P0 NANOSLEEP.SYNCS 0x989680 ;  /* 0x009896800000895d */ /* 0x004fea0003900000 */
[----:B------:R-:W2:Y:S02]  /*9830*/  @!P0 SYNCS.PHASECHK.TRANS64 P0, [R0+URZ], R3 ;  /* 0x00000003000085a7 */ /* 0x000ea400080010ff */
[----:B--2---:R-:W-:Y:S05]  /*9840*/  @!P0 BRA `(.L_x_168) ;  /* 0xfffffffc00f08947 */ /* 0x004fea000383ffff */
[----:B------:R-:W-:Y:S05]  /*9850*/  BRA `(.L_x_169) ;  /* 0xffffff9400f87947 */ /* 0x000fea000383ffff */
.L_x_57:
[----:B----4-:R-:W-:-:S07]  /*9860*/  MOV R0, UR5 ;  /* 0x0000000500007c02 */ /* 0x010fce0008000f00 */
.L_x_170:
[----:B-1----:R1:W2:Y:S02]  /*9870*/  SYNCS.PHASECHK.TRANS64.TRYWAIT P0, [R0+URZ], R3 ;  /* 0x00000003000075a7 */ /* 0x0022a400080011ff */
[----:B--2---:R-:W-:Y:S05]  /*9880*/  @!P0 NANOSLEEP.SYNCS 0x989680 ;  /* 0x009896800000895d */ /* 0x004fea0003900000 */
[----:B------:R-:W2:Y:S02]  /*9890*/  @!P0 SYNCS.PHASECHK.TRANS64 P0, [R0+URZ], R3 ;  /* 0x00000003000085a7 */ /* 0x000ea400080010ff */
[----:B--2---:R-:W-:Y:S05]  /*98a0*/  @!P0 BRA `(.L_x_170) ;  /* 0xfffffffc00f08947 */ /* 0x004fea000383ffff */
[----:B------:R-:W-:Y:S05]  /*98b0*/  BRA `(.L_x_171) ;  /* 0xffffff9800047947 */ /* 0x000fea000383ffff */
.L_x_58:
[----:B----4-:R-:W-:-:S07]  /*98c0*/  MOV R0, UR5 ;  /* 0x0000000500007c02 */ /* 0x010fce0008000f00 */
.L_x_172:
[----:B-1----:R1:W2:Y:S02]  /*98d0*/  SYNCS.PHASECHK.TRANS64.TRYWAIT P0, [R0+URZ], R3 ;  /* 0x00000003000075a7 */ /* 0x0022a400080011ff */
[----:B--2---:R-:W-:Y:S05]  /*98e0*/  @!P0 NANOSLEEP.SYNCS 0x989680 ;  /* 0x009896800000895d */ /* 0x004fea0003900000 */
[----:B------:R-:W2:Y:S02]  /*98f0*/  @!P0 SYNCS.PHASECHK.TRANS64 P0, [R0+URZ], R3 ;  /* 0x00000003000085a7 */ /* 0x000ea400080010ff */
[----:B--2---:R-:W-:Y:S05]  /*9900*/  @!P0 BRA `(.L_x_172) ;  /* 0xfffffffc00f08947 */ /* 0x004fea000383ffff */
[----:B------:R-:W-:Y:S05]  /*9910*/  BRA `(.L_x_173) ;  /* 0xffffff9800107947 */ /* 0x000fea000383ffff */
.L_x_59:
[----:B----4-:R-:W-:-:S07]  /*9920*/  MOV R0, UR5 ;  /* 0x0000000500007c02 */ /* 0x010fce0008000f00 */
.L_x_174:
[----:B-1----:R1:W2:Y:S02]  /*9930*/  SYNCS.PHASECHK.TRANS64.TRYWAIT P0, [R0+URZ], R3 ;  /* 0x00000003000075a7 */ /* 0x0022a400080011ff */
[----:B--2---:R-:W-:Y:S05]  /*9940*/  @!P0 NANOSLEEP.SYNCS 0x989680 ;  /* 0x009896800000895d */ /* 0x004fea0003900000 */
[----:B------:R-:W2:Y:S02]  /*9950*/  @!P0 SYNCS.PHASECHK.TRANS64 P0, [R0+URZ], R3 ;  /* 0x00000003000085a7 */ /* 0x000ea400080010ff */
[----:B--2---:R-:W-:Y:S05]  /*9960*/  @!P0 BRA `(.L_x_174) ;  /* 0xfffffffc00f08947 */ /* 0x004fea000383ffff */
[----:B------:R-:W-:Y:S05]  /*9970*/  BRA `(.L_x_175) ;  /* 0xffffff98001c7947 */ /* 0x000fea000383ffff */
.L_x_62:
[----:B-1----:R1:W2:Y:S02]  /*9980*/  SYNCS.PHASECHK.TRANS64.TRYWAIT P0, [R0+URZ+0x210], R5 ;  /* 0x00021005000075a7 */ /* 0x0022a400080011ff */
[----:B--2---:R-:W-:Y:S05]  /*9990*/  @!P0 NANOSLEEP.SYNCS 0x989680 ;  /* 0x009896800000895d */ /* 0x004fea0003900000 */
[----:B------:R-:W2:Y:S02]  /*99a0*/  @!P0 SYNCS.PHASECHK.TRANS64 P0, [R0+URZ+0x210], R5 ;  /* 0x00021005000085a7 */ /* 0x000ea400080010ff */
[----:B--2---:R-:W-:Y:S05]  /*99b0*/  @!P0 BRA `(.L_x_62) ;  /* 0xfffffffc00f08947 */ /* 0x004fea000383ffff */
[----:B------:R-:W-:Y:S05]  /*99c0*/  BRA `(.L_x_176) ;  /* 0xffffff9800787947 */ /* 0x000fea000383ffff */
.L_x_63:
[----:B------:R-:W-:-:S07]  /*99d0*/  MOV R0, UR5 ;  /* 0x0000000500007c02 */ /* 0x000fce0008000f00 */
.L_x_177:
[----:B-1----:R1:W2:Y:S02]  /*99e0*/  SYNCS.PHASECHK.TRANS64.TRYWAIT P0, [R0+URZ+0x1c0], R5 ;  /* 0x0001c005000075a7 */ /* 0x0022a400080011ff */
[----:B--2---:R-:W-:Y:S05]  /*99f0*/  @!P0 NANOSLEEP.SYNCS 0x989680 ;  /* 0x009896800000895d */ /* 0x004fea0003900000 */
[----:B------:R-:W2:Y:S02]  /*9a00*/  @!P0 SYNCS.PHASECHK.TRANS64 P0, [R0+URZ+0x1c0], R5 ;  /* 0x0001c005000085a7 */ /* 0x000ea400080010ff */
[----:B--2---:R-:W-:Y:S05]  /*9a10*/  @!P0 BRA `(.L_x_177) ;  /* 0xfffffffc00f08947 */ /* 0x004fea000383ffff */
[----:B------:R-:W-:Y:S05]  /*9a20*/  BRA `(.L_x_178) ;  /* 0xffffff9800887947 */ /* 0x000fea000383ffff */
.L_x_64:
[----:B-1----:R1:W2:Y:S02]  /*9a30*/  SYNCS.PHASECHK.TRANS64.TRYWAIT P1, [R0+URZ+0x1b0], R5 ;  /* 0x0001b005000075a7 */ /* 0x0022a400080211ff */
[----:B--2---:R-:W-:Y:S05]  /*9a40*/  @!P1 NANOSLEEP.SYNCS 0x989680 ;  /* 0x009896800000995d */ /* 0x004fea0003900000 */
[----:B------:R-:W2:Y:S02]  /*9a50*/  @!P1 SYNCS.PHASECHK.TRANS64 P1, [R0+URZ+0x1b0], R5 ;  /* 0x0001b005000095a7 */ /* 0x000ea400080210ff */
[----:B--2---:R-:W-:Y:S05]  /*9a60*/  @!P1 BRA `(.L_x_64) ;  /* 0xfffffffc00f09947 */ /* 0x004fea000383ffff */
[----:B------:R-:W-:Y:S05]  /*9a70*/  BRA `(.L_x_179) ;  /* 0xffffff9800b87947 */ /* 0x000fea000383ffff */
.L_x_67:
[----:B------:R-:W-:-:S07]  /*9a80*/  MOV R0, UR5 ;  /* 0x0000000500007c02 */ /* 0x000fce0008000f00 */
.L_x_180:
[----:B-1----:R1:W2:Y:S02]  /*9a90*/  SYNCS.PHASECHK.TRANS64.TRYWAIT P0, [R0+URZ+0x1c0], R3 ;  /* 0x0001c003000075a7 */ /* 0x0022a400080011ff */
[----:B--2---:R-:W-:Y:S05]  /*9aa0*/  @!P0 NANOSLEEP.SYNCS 0x989680 ;  /* 0x009896800000895d */ /* 0x004fea0003900000 */
[----:B------:R-:W2:Y:S02]  /*9ab0*/  @!P0 SYNCS.PHASECHK.TRANS64 P0, [R0+URZ+0x1c0], R3 ;  /* 0x0001c003000085a7 */ /* 0x000ea400080010ff */
[----:B--2---:R-:W-:Y:S05]  /*9ac0*/  @!P0 BRA `(.L_x_180) ;  /* 0xfffffffc00f08947 */ /* 0x004fea000383ffff */
[----:B------:R-:W-:Y:S05]  /*9ad0*/  BRA `(.L_x_66) ;  /* 0xffffff9c000c7947 */ /* 0x000fea000383ffff */
.L_x_74:
[----:B-1----:R1:W2:Y:S02]  /*9ae0*/  SYNCS.PHASECHK.TRANS64.TRYWAIT P1, [R0+URZ+0x1b0], R5 ;  /* 0x0001b005000075a7 */ /* 0x0022a400080211ff */
[----:B--2---:R-:W-:Y:S05]  /*9af0*/  @!P1 NANOSLEEP.SYNCS 0x989680 ;  /* 0x009896800000995d */ /* 0x004fea0003900000 */
[----:B------:R-:W2:Y:S02]  /*9b00*/  @!P1 SYNCS.PHASECHK.TRANS64 P1, [R0+URZ+0x1b0], R5 ;  /* 0x0001b005000095a7 */ /* 0x000ea400080210ff */
[----:B--2---:R-:W-:Y:S05]  /*9b10*/  @!P1 BRA `(.L_x_74) ;  /* 0xfffffffc00f09947 */ /* 0x004fea000383ffff */
[----:B------:R-:W-:Y:S05]  /*9b20*/  BRA `(.L_x_181) ;  /* 0xffffffa0005c7947 */ /* 0x000fea000383ffff */
.L_x_75:
[----:B------:R-:W-:-:S07]  /*9b30*/  MOV R3, UR9 ;  /* 0x0000000900037c02 */ /* 0x000fce0008000f00 */
.L_x_182:
[----:B-1----:R1:W2:Y:S02]  /*9b40*/  SYNCS.PHASECHK.TRANS64.TRYWAIT P0, [R3+URZ+0x1f0], R0 ;  /* 0x0001f000030075a7 */ /* 0x0022a400080011ff */
[----:B--2---:R-:W-:Y:S05]  /*9b50*/  @!P0 NANOSLEEP.SYNCS 0x989680 ;  /* 0x009896800000895d */ /* 0x004fea0003900000 */
[----:B------:R-:W2:Y:S02]  /*9b60*/  @!P0 SYNCS.PHASECHK.TRANS64 P0, [R3+URZ+0x1f0], R0 ;  /* 0x0001f000030085a7 */ /* 0x000ea400080010ff */
[----:B--2---:R-:W-:Y:S05]  /*9b70*/  @!P0 BRA `(.L_x_182) ;  /* 0xfffffffc00f08947 */ /* 0x004fea000383ffff */
[----:B------:R-:W-:Y:S05]  /*9b80*/  BRA `(.L_x_183) ;  /* 0xffffffa000907947 */ /* 0x000fea000383ffff */
.L_x_78:
[----:B------:R-:W-:Y:S07]  /*9b90*/  MOV R0, UR7 ;  /* 0x0000000700007c02 */ /* 0x000fee0008000f00 */
.L_x_184:
[----:B-1----:R1:W2:Y:S02]  /*9ba0*/  SYNCS.PHASECHK.TRANS64.TRYWAIT P0, [R0+URZ], R3 ;  /* 0x00000003000075a7 */ /* 0x0022a400080011ff */
[----:B--2---:R-:W-:Y:S05]  /*9bb0*/  @!P0 NANOSLEEP.SYNCS 0x989680 ;  /* 0x009896800000895d */ /* 0x004fea0003900000 */
[----:B------:R-:W2:Y:S02]  /*9bc0*/  @!P0 SYNCS.PHASECHK.TRANS64 P0, [R0+URZ], R3 ;  /* 0x00000003000085a7 */ /* 0x000ea400080010ff */
[----:B--2---:R-:W-:Y:S05]  /*9bd0*/  @!P0 BRA `(.L_x_184) ;  /* 0xfffffffc00f08947 */ /* 0x004fea000383ffff */
[----:B------:R-:W-:Y:S05]  /*9be0*/  BRA `(.L_x_77) ;  /* 0xffffffa000b07947 */ /* 0x000fea000383ffff */
.L_x_81:
[----:B------:R-:W-:-:S07]  /*9bf0*/  MOV R0, UR5 ;  /* 0x0000000500007c02 */ /* 0x000fce0008000f00 */
.L_x_185:
[----:B--2---:R2:W3:Y:S02]  /*9c00*/  SYNCS.PHASECHK.TRANS64.TRYWAIT P0, [R0+URZ], R3 ;  /* 0x00000003000075a7 */ /* 0x0044e400080011ff */
[----:B---3--:R-:W-:Y:S05]  /*9c10*/  @!P0 NANOSLEEP.SYNCS 0x989680 ;  /* 0x009896800000895d */ /* 0x008fea0003900000 */
[----:B------:R-:W3:Y:S02]  /*9c20*/  @!P0 SYNCS.PHASECHK.TRANS64 P0, [R0+URZ], R3 ;  /* 0x00000003000085a7 */ /* 0x000ee400080010ff */
[----:B---3--:R-:W-:Y:S05]  /*9c30*/  @!P0 BRA `(.L_x_185) ;  /* 0xfffffffc00f08947 */ /* 0x008fea000383ffff */
[----:B------:R-:W-:Y:S05]  /*9c40*/  BRA `(.L_x_186) ;  /* 0xffffffa400547947 */ /* 0x000fea000383ffff */
.L_x_82:
[----:B------:R-:W-:-:S07]  /*9c50*/  MOV R0, UR5 ;  /* 0x0000000500007c02 */ /* 0x000fce0008000f00 */
.L_x_187:
[----:B--2---:R2:W3:Y:S02]  /*9c60*/  SYNCS.PHASECHK.TRANS64.TRYWAIT P0, [R0+URZ], R3 ;  /* 0x00000003000075a7 */ /* 0x0044e400080011ff */
[----:B---3--:R-:W-:Y:S05]  /*9c70*/  @!P0 NANOSLEEP.SYNCS 0x989680 ;  /* 0x009896800000895d */ /* 0x008fea0003900000 */
[----:B------:R-:W3:Y:S02]  /*9c80*/  @!P0 SYNCS.PHASECHK.TRANS64 P0, [R0+URZ], R3 ;  /* 0x00000003000085a7 */ /* 0x000ee400080010ff */
[----:B---3--:R-:W-:Y:S05]  /*9c90*/  @!P0 BRA `(.L_x_187) ;  /* 0xfffffffc00f08947 */ /* 0x008fea000383ffff */
[----:B------:R-:W-:Y:S05]  /*9ca0*/  BRA `(.L_x_188) ;  /* 0xffffffa400607947 */ /* 0x000fea000383ffff */
.L_x_83:
[----:B------:R-:W-:-:S07]  /*9cb0*/  MOV R0, UR5 ;  /* 0x0000000500007c02 */ /* 0x000fce0008000f00 */
.L_x_189:
[----:B--2---:R2:W3:Y:S02]  /*9cc0*/  SYNCS.PHASECHK.TRANS64.TRYWAIT P0, [R0+URZ], R3 ;  /* 0x00000003000075a7 */ /* 0x0044e400080011ff */
[----:B---3--:R-:W-:Y:S05]  /*9cd0*/  @!P0 NANOSLEEP.SYNCS 0x989680 ;  /* 0x009896800000895d */ /* 0x008fea0003900000 */
[----:B------:R-:W3:Y:S02]  /*9ce0*/  @!P0 SYNCS.PHASECHK.TRANS64 P0, [R0+URZ], R3 ;  /* 0x00000003000085a7 */ /* 0x000ee400080010ff */
[----:B---3--:R-:W-:Y:S05]  /*9cf0*/  @!P0 BRA `(.L_x_189) ;  /* 0xfffffffc00f08947 */ /* 0x008fea000383ffff */
[----:B------:R-:W-:Y:S05]  /*9d00*/  BRA `(.L_x_190) ;  /* 0xffffffa4006c7947 */ /* 0x000fea000383ffff */
.L_x_84:
[----:B------:R-:W-:-:S07]  /*9d10*/  MOV R0, UR7 ;  /* 0x0000000700007c02 */ /* 0x000fce0008000f00 */
.L_x_191:
[----:B--2---:R2:W3:Y:S02]  /*9d20*/  SYNCS.PHASECHK.TRANS64.TRYWAIT P0, [R0+URZ], R3 ;  /* 0x00000003000075a7 */ /* 0x0044e400080011ff */
[----:B---3--:R-:W-:Y:S05]  /*9d30*/  @!P0 NANOSLEEP.SYNCS 0x989680 ;  /* 0x009896800000895d */ /* 0x008fea0003900000 */
[----:B------:R-:W3:Y:S02]  /*9d40*/  @!P0 SYNCS.PHASECHK.TRANS64 P0, [R0+URZ], R3 ;  /* 0x00000003000085a7 */ /* 0x000ee400080010ff */
[----:B---3--:R-:W-:Y:S05]  /*9d50*/  @!P0 BRA `(.L_x_191) ;  /* 0xfffffffc00f08947 */ /* 0x008fea000383ffff */
[----:B------:R-:W-:Y:S05]  /*9d60*/  BRA `(.L_x_192) ;  /* 0xffffffa400787947 */ /* 0x000fea000383ffff */
.L_x_89:
[----:B--2---:R2:W3:Y:S02]  /*9d70*/  SYNCS.PHASECHK.TRANS64.TRYWAIT P0, [R0+URZ+0x1b0], R3 ;  /* 0x0001b003000075a7 */ /* 0x0044e400080011ff */
[----:B---3--:R-:W-:Y:S05]  /*9d80*/  @!P0 NANOSLEEP.SYNCS 0x989680 ;  /* 0x009896800000895d */ /* 0x008fea0003900000 */
[----:B------:R-:W3:Y:S02]  /*9d90*/  @!P0 SYNCS.PHASECHK.TRANS64 P0, [R0+URZ+0x1b0], R3 ;  /* 0x0001b003000085a7 */ /* 0x000ee400080010ff */
[----:B---3--:R-:W-:Y:S05]  /*9da0*/  @!P0 BRA `(.L_x_89) ;  /* 0xfffffffc00f08947 */ /* 0x008fea000383ffff */
[----:B------:R-:W-:Y:S05]  /*9db0*/  BRA `(.L_x_193) ;  /* 0xffffffa8007c7947 */ /* 0x000fea000383ffff */
.L_x_92:
[----:B------:R-:W-:Y:S07]  /*9dc0*/  MOV R0, UR7 ;  /* 0x0000000700007c02 */ /* 0x000fee0008000f00 */
.L_x_194:
[----:B--2---:R2:W3:Y:S02]  /*9dd0*/  SYNCS.PHASECHK.TRANS64.TRYWAIT P0, [R0+URZ+0x1a8], R3 ;  /* 0x0001a803000075a7 */ /* 0x0044e400080011ff */
[----:B---3--:R-:W-:Y:S05]  /*9de0*/  @!P0 NANOSLEEP.SYNCS 0x989680 ;  /* 0x009896800000895d */ /* 0x008fea0003900000 */
[----:B------:R-:W3:Y:S02]  /*9df0*/  @!P0 SYNCS.PHASECHK.TRANS64 P0, [R0+URZ+0x1a8], R3 ;  /* 0x0001a803000085a7 */ /* 0x000ee400080010ff */
[----:B---3--:R-:W-:Y:S05]  /*9e00*/  @!P0 BRA `(.L_x_194) ;  /* 0xfffffffc00f08947 */ /* 0x008fea000383ffff */
[----:B------:R-:W-:Y:S05]  /*9e10*/  BRA `(.L_x_91) ;  /* 0xffffffac005c7947 */ /* 0x000fea000383ffff */
.L_x_95:
[----:B--2---:R-:W-:Y:S07]  /*9e20*/  MOV R3, UR7 ;  /* 0x0000000700037c02 */ /* 0x004fee0008000f00 */
.L_x_195:
[----:B-1----:R1:W2:Y:S02]  /*9e30*/  SYNCS.PHASECHK.TRANS64.TRYWAIT P0, [R3+URZ+0x190], R12 ;  /* 0x0001900c030075a7 */ /* 0x0022a400080011ff */
[----:B--2---:R-:W-:Y:S05]  /*9e40*/  @!P0 NANOSLEEP.SYNCS 0x989680 ;  /* 0x009896800000895d */ /* 0x004fea0003900000 */
[----:B------:R-:W2:Y:S02]  /*9e50*/  @!P0 SYNCS.PHASECHK.TRANS64 P0, [R3+URZ+0x190], R12 ;  /* 0x0001900c030085a7 */ /* 0x000ea400080010ff */
[----:B--2---:R-:W-:Y:S05]  /*9e60*/  @!P0 BRA `(.L_x_195) ;  /* 0xfffffffc00f08947 */ /* 0x004fea000383ffff */
[----:B------:R-:W-:Y:S05]  /*9e70*/  BRA `(.L_x_196) ;  /* 0xffffffac00d47947 */ /* 0x000fea000383ffff */
.L_x_96:
[----:B------:R-:W-:Y:S07]  /*9e80*/  MOV R3, UR7 ;  /* 0x0000000700037c02 */ /* 0x000fee0008000f00 */
.L_x_197:
[----:B-1----:R1:W2:Y:S02]  /*9e90*/  SYNCS.PHASECHK.TRANS64.TRYWAIT P0, [R3+URZ+0x198], R12 ;  /* 0x0001980c030075a7 */ /* 0x0022a400080011ff */
[----:B--2---:R-:W-:Y:S05]  /*9ea0*/  @!P0 NANOSLEEP.SYNCS 0x989680 ;  /* 0x009896800000895d */ /* 0x004fea0003900000 */
[----:B------:R-:W2:Y:S02]  /*9eb0*/  @!P0 SYNCS.PHASECHK.TRANS64 P0, [R3+URZ+0x198], R12 ;  /* 0x0001980c030085a7 */ /* 0x000ea400080010ff */
[----:B--2---:R-:W-:Y:S05]  /*9ec0*/  @!P0 BRA `(.L_x_197) ;  /* 0xfffffffc00f08947 */ /* 0x004fea000383ffff */
[----:B------:R-:W-:Y:S05]  /*9ed0*/  BRA `(.L_x_198) ;  /* 0xffffffb000547947 */ /* 0x000fea000383ffff */
.L_x_98:
[----:B------:R-:W-:-:S07]  /*9ee0*/  MOV R0, UR7 ;  /* 0x0000000700007c02 */ /* 0x000fce0008000f00 */
.L_x_199:
[----:B-1----:R1:W3:Y:S02]  /*9ef0*/  SYNCS.PHASECHK.TRANS64.TRYWAIT P0, [R0+URZ+0x190], R3 ;  /* 0x00019003000075a7 */ /* 0x0022e400080011ff */
[----:B---3--:R-:W-:Y:S05]  /*9f00*/  @!P0 NANOSLEEP.SYNCS 0x989680 ;  /* 0x009896800000895d */ /* 0x008fea0003900000 */
[----:B------:R-:W3:Y:S02]  /*9f10*/  @!P0 SYNCS.PHASECHK.TRANS64 P0, [R0+URZ+0x190], R3 ;  /* 0x00019003000085a7 */ /* 0x000ee400080010ff */
[----:B---3--:R-:W-:Y:S05]  /*9f20*/  @!P0 BRA `(.L_x_199) ;  /* 0xfffffffc00f08947 */ /* 0x008fea000383ffff */
[----:B------:R-:W-:Y:S05]  /*9f30*/  BRA `(.L_x_200) ;  /* 0xffffffb000c47947 */ /* 0x000fea000383ffff */
.L_x_100:
[----:B--2---:R2:W4:Y:S02]  /*9f40*/  SYNCS.PHASECHK.TRANS64.TRYWAIT P0, [R0+URZ+0x1b0], R3 ;  /* 0x0001b003000075a7 */ /* 0x00452400080011ff */
[----:B----4-:R-:W-:Y:S05]  /*9f50*/  @!P0 NANOSLEEP.SYNCS 0x989680 ;  /* 0x009896800000895d */ /* 0x010fea0003900000 */
[----:B------:R-:W4:Y:S02]  /*9f60*/  @!P0 SYNCS.PHASECHK.TRANS64 P0, [R0+URZ+0x1b0], R3 ;  /* 0x0001b003000085a7 */ /* 0x000f2400080010ff */
[----:B----4-:R-:W-:Y:S05]  /*9f70*/  @!P0 BRA `(.L_x_100) ;  /* 0xfffffffc00f08947 */ /* 0x010fea000383ffff */
[----:B------:R-:W-:Y:S05]  /*9f80*/  BRA `(.L_x_201) ;  /* 0xffffffb400907947 */ /* 0x000fea000383ffff */
.L_x_111:
[----:B-1----:R1:W3:Y:S02]  /*9f90*/  SYNCS.PHASECHK.TRANS64.TRYWAIT P1, [R3+URZ+0x180], R0 ;  /* 0x00018000030075a7 */ /* 0x0022e400080211ff */
[----:B---3--:R-:W-:Y:S05]  /*9fa0*/  @!P1 NANOSLEEP.SYNCS 0x989680 ;  /* 0x009896800000995d */ /* 0x008fea0003900000 */
[----:B------:R-:W3:Y:S02]  /*9fb0*/  @!P1 SYNCS.PHASECHK.TRANS64 P1, [R3+URZ+0x180], R0 ;  /* 0x00018000030095a7 */ /* 0x000ee400080210ff */
[----:B---3--:R-:W-:Y:S05]  /*9fc0*/  @!P1 BRA `(.L_x_111) ;  /* 0xfffffffc00f09947 */ /* 0x008fea000383ffff */
[----:B------:R-:W-:Y:S05]  /*9fd0*/  BRA `(.L_x_110) ;  /* 0xffffffc000b87947 */ /* 0x000fea000383ffff */
.L_x_113:
[----:B---3--:R3:W4:Y:S02]  /*9fe0*/  SYNCS.PHASECHK.TRANS64.TRYWAIT P0, [R116+URZ+0x1d0], R5 ;  /* 0x0001d005740075a7 */ /* 0x00872400080011ff */
[----:B----4-:R-:W-:Y:S05]  /*9ff0*/  @!P0 NANOSLEEP.SYNCS 0x989680 ;  /* 0x009896800000895d */ /* 0x010fea0003900000 */
[----:B------:R-:W4:Y:S02]  /*a000*/  @!P0 SYNCS.PHASECHK.TRANS64 P0, [R116+URZ+0x1d0], R5 ;  /* 0x0001d005740085a7 */ /* 0x000f2400080010ff */
[----:B----4-:R-:W-:Y:S05]  /*a010*/  @!P0 BRA `(.L_x_113) ;  /* 0xfffffffc00f08947 */ /* 0x010fea000383ffff */
[----:B------:R-:W-:Y:S05]  /*a020*/  BRA `(.L_x_112) ;  /* 0xffffffc400147947 */ /* 0x000fea000383ffff */
.L_x_121:
[----:B--2---:R2:W3:Y:S02]  /*a030*/  SYNCS.PHASECHK.TRANS64.TRYWAIT P0, [R125+URZ+0x180], R0 ;  /* 0x000180007d0075a7 */ /* 0x0044e400080011ff */
[----:B---3--:R-:W-:Y:S05]  /*a040*/  @!P0 NANOSLEEP.SYNCS 0x989680 ;  /* 0x009896800000895d */ /* 0x008fea0003900000 */
[----:B------:R-:W3:Y:S02]  /*a050*/  @!P0 SYNCS.PHASECHK.TRANS64 P0, [R125+URZ+0x180], R0 ;  /* 0x000180007d0085a7 */ /* 0x000ee400080010ff */
[----:B---3--:R-:W-:Y:S05]  /*a060*/  @!P0 BRA `(.L_x_121) ;  /* 0xfffffffc00f08947 */ /* 0x008fea000383ffff */
[----:B------:R-:W-:Y:S05]  /*a070*/  BRA `(.L_x_120) ;  /* 0xffffffd800187947 */ /* 0x000fea000383ffff */
        .weak           $__internal_0_$__cuda_sm10x_tcgen05_guardrail_trap_col_being_dealloced_not_returned_by_alloc
        .type           $__internal_0_$__cuda_sm10x_tcgen05_guardrail_trap_col_being_dealloced_not_returned_by_alloc,@function
        .size           $__internal_0_$__cuda_sm10x_tcgen05_guardrail_trap_col_being_dealloced_not_returned_by_alloc,($__internal_1_$__cuda_sm10x_tcgen05_guardrail_trap_phase_invalid_during_alloc - $__internal_0_$__cuda_sm10x_tcgen05_guardrail_trap_col_being_dealloced_not_returned_by_alloc)
$__internal_0_$__cuda_sm10x_tcgen05_guardrail_trap_col_being_dealloced_not_returned_by_alloc:
[----:B------:R-:W-:Y:S05]  /*a080*/  BPT.TRAP 0x1 ;  /* 0x000000040000795c */ /* 0x000fea0000300000 */
[----:B------:R-:W-:-:S04]  /*a090*/  HFMA2 R3, -RZ, RZ, 0, 0 ;  /* 0x00000000ff037431 */ /* 0x000fc800000001ff */
[----:B------:R-:W-:Y:S05]  /*a0a0*/  RET.REL.NODEC R2 `(_ZN7cutlass13device_kernelINS_4gemm6kernel13GemmUniversalIN4cute5tupleIJiiiiEEENS1_10collective13CollectiveMmaINS1_35MainloopSm100TmaUmmaWarpSpecializedILi24ELi2ELi4ENS5_IJNS4_1CILi1EEESB_SB_EEEEENS5_IJNSA_ILi128EEESE_NSA_ILi32EEEEEEaNS5_IJSB_llEEEaSH_NS4_8TiledMMAINS4_8MMA_AtomIJNS4_15SM100_MMA_S8_SSIaaiLi128ELi128ELNS4_4UMMA5MajorE1ELSM_1ELNSL_8SaturateE0EEEEEENS4_6LayoutISC_NS5_IJNSA_ILi0EEESR_SR_EEEEENS5_IJNS4_10UnderscoreESU_SU_EEEEENS4_13SM90_TMA_LOADENS4_14ComposedLayoutINS4_7SwizzleILi3ELi4ELi3EEENS4_18smem_ptr_flag_bitsILi8EEENSQ_INS5_IJSE_NSA_ILi8EEEEEENS5_IJSB_SE_EEEEEEEvNS4_8identityESX_S17_vS18_EENS_8epilogue10collective18CollectiveEpilogueINS1A_23Sm100TmaWarpSpecializedILi2ELi2ELi64ELb0ELb0EEEJSG_NS5_IJNSQ_ISE_SB_EENSQ_INSA_ILi64EEESB_EEEEEaNS5_IJlSB_lEEEaS1J_NS1A_6fusion15FusionCallbacksIS1E_NS1K_17LinearCombinationIaiaiLNS_15FloatRoundStyleE2EEESG_S1I_JEEENS4_5SM1004TMEM4LOAD26SM100_TMEM_LOAD_32dp32b64xESX_NSY_INSZ_ILi2ELi4ELi3EEES12_NSQ_INS5_IJS13_S1G_EEENS5_IJS1G_SB_EEEEEEENS4_39AutoVectorizingCopyWithAssumedAlignmentILi128EEENS4_14SM90_TMA_STOREES1Y_S20_S20_EEEvvEEEEvNT_6ParamsE) ;  /* 0xffffff5c02d47950 */ /* 0x000fea0003c3ffff */
        .weak           $__internal_1_$__cuda_sm10x_tcgen05_guardrail_trap_phase_invalid_during_alloc
        .type           $__internal_1_$__cuda_sm10x_tcgen05_guardrail_trap_phase_invalid_during_alloc,@function
        .size           $__internal_1_$__cuda_sm10x_tcgen05_guardrail_trap_phase_invalid_during_alloc,($__internal_2_$__cuda_sm10x_tcgen05_guardrail_trap_unallocated_columns_being_dealloced - $__internal_1_$__cuda_sm10x_tcgen05_guardrail_trap_phase_invalid_during_alloc)
$__internal_1_$__cuda_sm10x_tcgen05_guardrail_trap_phase_invalid_during_alloc:
[----:B------:R-:W-:Y:S05]  /*a0b0*/  BPT.TRAP 0x1 ;  /* 0x000000040000795c */ /* 0x000fea0000300000 */
[----:B------:R-:W-:-:S04]  /*a0c0*/  MOV R3, 0x0 ;  /* 0x0000000000037802 */ /* 0x000fc80000000f00 */
[----:B------:R-:W-:Y:S05]  /*a0d0*/  RET.REL.NODEC R2 `(_ZN7cutlass13device_kernelINS_4gemm6kernel13GemmUniversalIN4cute5tupleIJiiiiEEENS1_10collective13CollectiveMmaINS1_35MainloopSm100TmaUmmaWarpSpecializedILi24ELi2ELi4ENS5_IJNS4_1CILi1EEESB_SB_EEEEENS5_IJNSA_ILi128EEESE_NSA_ILi32EEEEEEaNS5_IJSB_llEEEaSH_NS4_8TiledMMAINS4_8MMA_AtomIJNS4_15SM100_MMA_S8_SSIaaiLi128ELi128ELNS4_4UMMA5MajorE1ELSM_1ELNSL_8SaturateE0EEEEEENS4_6LayoutISC_NS5_IJNSA_ILi0EEESR_SR_EEEEENS5_IJNS4_10UnderscoreESU_SU_EEEEENS4_13SM90_TMA_LOADENS4_14ComposedLayoutINS4_7SwizzleILi3ELi4ELi3EEENS4_18smem_ptr_flag_bitsILi8EEENSQ_INS5_IJSE_NSA_ILi8EEEEEENS5_IJSB_SE_EEEEEEEvNS4_8identityESX_S17_vS18_EENS_8epilogue10collective18CollectiveEpilogueINS1A_23Sm100TmaWarpSpecializedILi2ELi2ELi64ELb0ELb0EEEJSG_NS5_IJNSQ_ISE_SB_EENSQ_INSA_ILi64EEESB_EEEEEaNS5_IJlSB_lEEEaS1J_NS1A_6fusion15FusionCallbacksIS1E_NS1K_17LinearCombinationIaiaiLNS_15FloatRoundStyleE2EEESG_S1I_JEEENS4_5SM1004TMEM4LOAD26SM100_TMEM_LOAD_32dp32b64xESX_NSY_INSZ_ILi2ELi4ELi3EEES12_NSQ_INS5_IJS13_S1G_EEENS5_IJS1G_SB_EEEEEEENS4_39AutoVectorizingCopyWithAssumedAlignmentILi128EEENS4_14SM90_TMA_STOREES1Y_S20_S20_EEEvvEEEEvNT_6ParamsE) ;  /* 0xffffff5c02c87950 */ /* 0x000fea0003c3ffff */
        .weak           $__internal_2_$__cuda_sm10x_tcgen05_guardrail_trap_unallocated_columns_being_dealloced
        .type           $__internal_2_$__cuda_sm10x_tcgen05_guardrail_trap_unallocated_columns_being_dealloced,@function
        .size           $__internal_2_$__cuda_sm10x_tcgen05_guardrail_trap_unallocated_columns_being_dealloced,(.L_x_203 - $__internal_2_$__cuda_sm10x_tcgen05_guardrail_trap_unallocated_columns_being_dealloced)
$__internal_2_$__cuda_sm10x_tcgen05_guardrail_trap_unallocated_columns_being_dealloced:
[----:B------:R-:W-:Y:S05]  /*a0e0*/  BPT.TRAP 0x1 ;  /* 0x000000040000795c */ /* 0x000fea0000300000 */
[----:B------:R-:W-:-:S04]  /*a0f0*/  HFMA2 R3, -RZ, RZ, 0, 0 ;  /* 0x00000000ff037431 */ /* 0x000fc800000001ff */
[----:B------:R-:W-:Y:S05]  /*a100*/  RET.REL.NODEC R2 `(_ZN7cutlass13device_kernelINS_4gemm6kernel13GemmUniversalIN4cute5tupleIJiiiiEEENS1_10collective13CollectiveMmaINS1_35MainloopSm100TmaUmmaWarpSpecializedILi24ELi2ELi4ENS5_IJNS4_1CILi1EEESB_SB_EEEEENS5_IJNSA_ILi128EEESE_NSA_ILi32EEEEEEaNS5_IJSB_llEEEaSH_NS4_8TiledMMAINS4_8MMA_AtomIJNS4_15SM100_MMA_S8_SSIaaiLi128ELi128ELNS4_4UMMA5MajorE1ELSM_1ELNSL_8SaturateE0EEEEEENS4_6LayoutISC_NS5_IJNSA_ILi0EEESR_SR_EEEEENS5_IJNS4_10UnderscoreESU_SU_EEEEENS4_13SM90_TMA_LOADENS4_14ComposedLayoutINS4_7SwizzleILi3ELi4ELi3EEENS4_18smem_ptr_flag_bitsILi8EEENSQ_INS5_IJSE_NSA_ILi8EEEEEENS5_IJSB_SE_EEEEEEEvNS4_8identityESX_S17_vS18_EENS_8epilogue10collective18CollectiveEpilogueINS1A_23Sm100TmaWarpSpecializedILi2ELi2ELi64ELb0ELb0EEEJSG_NS5_IJNSQ_ISE_SB_EENSQ_INSA_ILi64EEESB_EEEEEaNS5_IJlSB_lEEEaS1J_NS1A_6fusion15FusionCallbacksIS1E_NS1K_17LinearCombinationIaiaiLNS_15FloatRoundStyleE2EEESG_S1I_JEEENS4_5SM1004TMEM4LOAD26SM100_TMEM_LOAD_32dp32b64xESX_NSY_INSZ_ILi2ELi4ELi3EEES12_NSQ_INS5_IJS13_S1G_EEENS5_IJS1G_SB_EEEEEEENS4_39AutoVectorizingCopyWithAssumedAlignmentILi128EEENS4_14SM90_TMA_STOREES1Y_S20_S20_EEEvvEEEEvNT_6ParamsE) ;  /* 0xffffff5c02bc7950 */ /* 0x000fea0003c3ffff */
.L_x_202:
[----:B------:R-:W-:-:S00]  /*a110*/  BRA `(.L_x_202) ;  /* 0xfffffffc00fc7947 */ /* 0x000fc0000383ffff */
[----:B------:R-:W-:-:S00]  /*a120*/  NOP ;  /* 0x0000000000007918 */ /* 0x000fc00000000000 */
        /* <DEDUP_REMOVED lines=13> */
.L_x_203:


//--------------------- .nv.global.init           --------------------------
	.section	.nv.global.init,"aw",@progbits
.nv.global.init:
	.type		$str$27,@object
	.size		$str$27,($str$28 - $str$27)
$str$27:
        /*0000*/ 	.byte	0x28, 0x61, 0x64, 0x64, 0x72, 0x65, 0x73, 0x73, 0x20, 0x26, 0x20, 0x6d, 0x61, 0x73, 0x6b, 0x29
        /*0010*/ 	.byte	0x20, 0x3d, 0x3d, 0x20, 0x30, 0x00
	.type		$str$28,@object
	.size		$str$28,($str$26 - $str$28)
$str$28:
        /*0016*/ 	.byte	0x2f, 0x74, 0x6d, 0x70, 0x2f, 0x63, 0x75, 0x74, 0x6c, 0x61, 0x73, 0x73, 0x5f, 0x73, 0x77, 0x65
        /*0026*/ 	.byte	0x65, 0x70, 0x5f, 0x73, 0x72, 0x63, 0x2f, 0x69, 0x6e, 0x63, 0x6c, 0x75, 0x64, 0x65, 0x2f, 0x63
        /*0036*/ 	.byte	0x75, 0x74, 0x65, 0x2f, 0x70, 0x6f, 0x69, 0x6e, 0x74, 0x65, 0x72, 0x5f, 0x66, 0x6c, 0x61, 0x67
        /*0046*/ 	.byte	0x67, 0x65, 0x64, 0x2e, 0x68, 0x70, 0x70, 0x00
	.type		$str$26,@object
	.size		$str$26,($str$25 - $str$26)
$str$26:
        /*004e*/ 	.byte	0x2f, 0x74, 0x6d, 0x70, 0x2f, 0x63, 0x75, 0x74, 0x6c, 0x61, 0x73, 0x73, 0x5f, 0x73, 0x77, 0x65
        /*005e*/ 	.byte	0x65, 0x70, 0x5f, 0x73, 0x72, 0x63, 0x2f, 0x69, 0x6e, 0x63, 0x6c, 0x75, 0x64, 0x65, 0x2f, 0x63
        /*006e*/ 	.byte	0x75, 0x74, 0x65, 0x2f, 0x61, 0x74, 0x6f, 0x6d, 0x2f, 0x63, 0x6f, 0x70, 0x79, 0x5f, 0x74, 0x72
        /*007e*/ 	.byte	0x61, 0x69, 0x74, 0x73, 0x5f, 0x73, 0x6d, 0x31, 0x30, 0x30, 0x2e, 0x68, 0x70, 0x70, 0x00
	.type		$str$25,@object
	.size		$str$25,(__unnamed_1 - $str$25)
$str$25:
        /*008d*/ 	.byte	0x28, 0x28, 0x75, 0x69, 0x6e, 0x74, 0x33, 0x32, 0x5f, 0x74, 0x28, 0x74, 0x68, 0x72, 0x65, 0x61
        /*009d*/ 	.byte	0x64, 0x49, 0x64, 0x78, 0x2e, 0x78, 0x29, 0x20, 0x2f, 0x20, 0x33, 0x32, 0x29, 0x20, 0x25, 0x20
        /*00ad*/ 	.byte	0x34, 0x29, 0x20, 0x3d, 0x3d, 0x20, 0x28, 0x28, 0x28, 0x74, 0x6d, 0x65, 0x6d, 0x5f, 0x61, 0x64
        /*00bd*/ 	.byte	0x64, 0x72, 0x20, 0x3e, 0x3e, 0x20, 0x31, 0x36, 0x29, 0x20, 0x2f, 0x20, 0x33, 0x32, 0x29, 0x20
        /*00cd*/ 	.byte	0x25, 0x20, 0x34, 0x29, 0x00
	.type		__unnamed_1,@object
	.size		__unnamed_1,(__unnamed_2 - __unnamed_1)
__unnamed_1:
        /*00d2*/ 	.byte	0x61, 0x75, 0x74, 0x6f, 0x20, 0x63, 0x75, 0x74, 0x65, 0x3a, 0x3a, 0x61, 0x73, 0x5f, 0x70, 0x6f
        /* <DEDUP_REMOVED lines=24> */
        /*0262*/ 	.byte	0x5d, 0x00
	.type		__unnamed_2,@object
	.size		__unnamed_2,(.L_2 - __unnamed_2)
__unnamed_2:
        /* <DEDUP_REMOVED lines=42> */
        /*0504*/ 	.byte	0x43, 0x3c, 0x30, 0x3e, 0x3e, 0x3e, 0x3e, 0x5d, 0x00
.L_2:


//--------------------- .nv.shared._ZN7cutlass13device_kernelINS_4gemm6kernel13GemmUniversalIN4cute5tupleIJiiiiEEENS1_10collective13CollectiveMmaINS1_35MainloopSm100TmaUmmaWarpSpecializedILi24ELi2ELi4ENS5_IJNS4_1CILi1EEESB_SB_EEEEENS5_IJNSA_ILi128EEESE_NSA_ILi32EEEEEEaNS5_IJSB_llEEEaSH_NS4_8TiledMMAINS4_8MMA_AtomIJNS4_15SM100_MMA_S8_SSIaaiLi128ELi128ELNS4_4UMMA5MajorE1ELSM_1ELNSL_8SaturateE0EEEEEENS4_6LayoutISC_NS5_IJNSA_ILi0EEESR_SR_EEEEENS5_IJNS4_10UnderscoreESU_SU_EEEEENS4_13SM90_TMA_LOADENS4_14ComposedLayoutINS4_7SwizzleILi3ELi4ELi3EEENS4_18smem_ptr_flag_bitsILi8EEENSQ_INS5_IJSE_NSA_ILi8EEEEEENS5_IJSB_SE_EEEEEEEvNS4_8identityESX_S17_vS18_EENS_8epilogue10collective18CollectiveEpilogueINS1A_23Sm100TmaWarpSpecializedILi2ELi2ELi64ELb0ELb0EEEJSG_NS5_IJNSQ_ISE_SB_EENSQ_INSA_ILi64EEESB_EEEEEaNS5_IJlSB_lEEEaS1J_NS1A_6fusion15FusionCallbacksIS1E_NS1K_17LinearCombinationIaiaiLNS_15FloatRoundStyleE2EEESG_S1I_JEEENS4_5SM1004TMEM4LOAD26SM100_TMEM_LOAD_32dp32b64xESX_NSY_INSZ_ILi2ELi4ELi3EEES12_NSQ_INS5_IJS13_S1G_EEENS5_IJS1G_SB_EEEEEEENS4_39AutoVectorizingCopyWithAssumedAlignmentILi128EEENS4_14SM90_TMA_STOREES1Y_S20_S20_EEEvvEEEEvNT_6ParamsE --------------------------
	.section	.nv.shared._ZN7cutlass13device_kernelINS_4gemm6kernel13GemmUniversalIN4cute5tupleIJiiiiEEENS1_10collective13CollectiveMmaINS1_35MainloopSm100TmaUmmaWarpSpecializedILi24ELi2ELi4ENS5_IJNS4_1CILi1EEESB_SB_EEEEENS5_IJNSA_ILi128EEESE_NSA_ILi32EEEEEEaNS5_IJSB_llEEEaSH_NS4_8TiledMMAINS4_8MMA_AtomIJNS4_15SM100_MMA_S8_SSIaaiLi128ELi128ELNS4_4UMMA5MajorE1ELSM_1ELNSL_8SaturateE0EEEEEENS4_6LayoutISC_NS5_IJNSA_ILi0EEESR_SR_EEEEENS5_IJNS4_10UnderscoreESU_SU_EEEEENS4_13SM90_TMA_LOADENS4_14ComposedLayoutINS4_7SwizzleILi3ELi4ELi3EEENS4_18smem_ptr_flag_bitsILi8EEENSQ_INS5_IJSE_NSA_ILi8EEEEEENS5_IJSB_SE_EEEEEEEvNS4_8identityESX_S17_vS18_EENS_8epilogue10collective18CollectiveEpilogueINS1A_23Sm100TmaWarpSpecializedILi2ELi2ELi64ELb0ELb0EEEJSG_NS5_IJNSQ_ISE_SB_EENSQ_INSA_ILi64EEESB_EEEEEaNS5_IJlSB_lEEEaS1J_NS1A_6fusion15FusionCallbacksIS1E_NS1K_17LinearCombinationIaiaiLNS_15FloatRoundStyleE2EEESG_S1I_JEEENS4_5SM1004TMEM4LOAD26SM100_TMEM_LOAD_32dp32b64xESX_NSY_INSZ_ILi2ELi4ELi3EEES12_NSQ_INS5_IJS13_S1G_EEENS5_IJS1G_SB_EEEEEEENS4_39AutoVectorizingCopyWithAssumedAlignmentILi128EEENS4_14SM90_TMA_STOREES1Y_S20_S20_EEEvvEEEEvNT_6ParamsE,"aw",@nobits
	.sectionflags	@""
	.align	16
	.zero		1024


//--------------------- .nv.shared.reserved.0     --------------------------
	.section	.nv.shared.reserved.0,"aw",@nobits
	.weak		__nv_reservedSMEM_offset_0_alias
	.size		__nv_reservedSMEM_offset_0_alias, 0, 64
	.other		__nv_reservedSMEM_offset_0_alias,@"STO_CUDA_RESERVED_SHARED STV_DEFAULT"
__nv_reservedSMEM_offset_0_alias:
	.zero		0
.nv.shared.reserved.0:
	.zero		64
	.weak		__nv_reservedSMEM_tcgen05_partition
	.type		__nv_reservedSMEM_tcgen05_partition,@object
	.size		__nv_reservedSMEM_tcgen05_partition,(.L_0 - __nv_reservedSMEM_tcgen05_partition)
__nv_reservedSMEM_tcgen05_partition:
	.zero		32
.L_0:


//--------------------- .nv.global                --------------------------
	.section	.nv.global,"aw",@nobits
.nv.global:
	.type		_ZN40_INTERNAL_15b588ab_4_k_cu_d08b0d18_339204cute1_E,@object
	.size		_ZN40_INTERNAL_15b588ab_4_k_cu_d08b0d18_339204cute1_E,(_ZN40_INTERNAL_15b588ab_4_k_cu_d08b0d18_339204cuda3std3__45__cpo6cbeginE - _ZN40_INTERNAL_15b588ab_4_k_cu_d08b0d18_339204cute1_E)
_ZN40_INTERNAL_15b588ab_4_k_cu_d08b0d18_339204cute1_E:
	.zero		1
	.type		_ZN40_INTERNAL_15b588ab_4_k_cu_d08b0d18_339204cuda3std3__45__cpo6cbeginE,@object
	.size		_ZN40_INTERNAL_15b588ab_4_k_cu_d08b0d18_339204cuda3std3__45__cpo6cbeginE,(_ZN40_INTERNAL_15b588ab_4_k_cu_d08b0d18_339204cuda3std3__48in_placeE - _ZN40_INTERNAL_15b588ab_4_k_cu_d08b0d18_339204cuda3std3__45__cpo6cbeginE)
_ZN40_INTERNAL_15b588ab_4_k_cu_d08b0d18_339204cuda3std3__45__cpo6cbeginE:
	.zero		1
	.type		_ZN40_INTERNAL_15b588ab_4_k_cu_d08b0d18_339204cuda3std3__48in_placeE,@object
	.size		_ZN40_INTERNAL_15b588ab_4_k_cu_d08b0d18_339204cuda3std3__48in_placeE,(_ZN40_INTERNAL_15b588ab_4_k_cu_d08b0d18_339204cuda3std6ranges3__45__cpo9iter_moveE - _ZN40_INTERNAL_15b588ab_4_k_cu_d08b0d18_339204cuda3std3__48in_placeE)
_ZN40_INTERNAL_15b588ab_4_k_cu_d08b0d18_339204cuda3std3__48in_placeE:
	.zero		1
	.type		_ZN40_INTERNAL_15b588ab_4_k_cu_d08b0d18_339204cuda3std6ranges3__45__cpo9iter_moveE,@object
	.size		_ZN40_INTERNAL_15b588ab_4_k_cu_d08b0d18_339204cuda3std6ranges3__45__cpo9iter_moveE,(_ZN40_INTERNAL_15b588ab_4_k_cu_d08b0d18_339204cuda3std3__45__cpo5beginE - _ZN40_INTERNAL_15b588ab_4_k_cu_d08b0d18_339204cuda3std6ranges3__45__cpo9iter_moveE)
_ZN40_INTERNAL_15b588ab_4_k_cu_d08b0d18_339204cuda3std6ranges3__45__cpo9iter_moveE:
	.zero		1
	.type		_ZN40_INTERNAL_15b588ab_4_k_cu_d08b0d18_339204cuda3std3__45__cpo5beginE,@object
	.size		_ZN40_INTERNAL_15b588ab_4_k_cu_d08b0d18_339204cuda3std3__45__cpo5beginE,(_ZN40_INTERNAL_15b588ab_4_k_cu_d08b0d18_339204cuda3std3__442_GLOBAL__N__15b588ab_4_k_cu_d08b0d18_339206ignoreE - _ZN40_INTERNAL_15b588ab_4_k_cu_d08b0d18_339204cuda3std3__45__cpo5beginE)
_ZN40_INTERNAL_15b588ab_4_k_cu_d08b0d18_339204cuda3std3__45__cpo5beginE:
	.zero		1
	.type		_ZN40_INTERNAL_15b588ab_4_k_cu_d08b0d18_339204cuda3std3__442_GLOBAL__N__15b588ab_4_k_cu_d08b0d18_339206ignoreE,@object
	.size		_ZN40_INTERNAL_15b588ab_4_k_cu_d08b0d18_339204cuda3std3__442_GLOBAL__N__15b588ab_4_k_cu_d08b0d18_339206ignoreE,(_ZN40_INTERNAL_15b588ab_4_k_cu_d08b0d18_339204cute7productE - _ZN40_INTERNAL_15b588ab_4_k_cu_d08b0d18_339204cuda3std3__442_GLOBAL__N__15b588ab_4_k_cu_d08b0d18_339206ignoreE)
_ZN40_INTERNAL_15b588ab_4_k_cu_d08b0d18_339204cuda3std3__442_GLOBAL__N__15b588ab_4_k_cu_d08b0d18_339206ignoreE:
	.zero		1
	.type		_ZN40_INTERNAL_15b588ab_4_k_cu_d08b0d18_339204cute7productE,@object
	.size		_ZN40_INTERNAL_15b588ab_4_k_cu_d08b0d18_339204cute7productE,(_ZN40_INTERNAL_15b588ab_4_k_cu_d08b0d18_339204cuda3std3__45__cpo3endE - _ZN40_INTERNAL_15b588ab_4_k_cu_d08b0d18_339204cute7productE)
_ZN40_INTERNAL_15b588ab_4_k_cu_d08b0d18_339204cute7productE:
	.zero		1
	.type		_ZN40_INTERNAL_15b588ab_4_k_cu_d08b0d18_339204cuda3std3__45__cpo3endE,@object
	.size		_ZN40_INTERNAL_15b588ab_4_k_cu_d08b0d18_339204cuda3std3__45__cpo3endE,(_ZN40_INTERNAL_15b588ab_4_k_cu_d08b0d18_339204cuda3std3__419piecewise_constructE - _ZN40_INTERNAL_15b588ab_4_k_cu_d08b0d18_339204cuda3std3__45__cpo3endE)
_ZN40_INTERNAL_15b588ab_4_k_cu_d08b0d18_339204cuda3std3__45__cpo3endE:
	.zero		1
	.type		_ZN40_INTERNAL_15b588ab_4_k_cu_d08b0d18_339204cuda3std3__419piecewise_constructE,@object
	.size		_ZN40_INTERNAL_15b588ab_4_k_cu_d08b0d18_339204cuda3std3__419piecewise_constructE,(_ZN40_INTERNAL_15b588ab_4_k_cu_d08b0d18_339204cuda3std3__45__cpo4cendE - _ZN40_INTERNAL_15b588ab_4_k_cu_d08b0d18_339204cuda3std3__419piecewise_constructE)
_ZN40_INTERNAL_15b588ab_4_k_cu_d08b0d18_339204cuda3std3__419piecewise_constructE:
	.zero		1
	.type		_ZN40_INTERNAL_15b588ab_4_k_cu_d08b0d18_339204cuda3std3__45__cpo4cendE,@object
	.size		_ZN40_INTERNAL_15b588ab_4_k_cu_d08b0d18_339204cuda3std3__45__cpo4cendE,(_ZN40_INTERNAL_15b588ab_4_k_cu_d08b0d18_339204cuda3std6ranges3__45__cpo4swapE - _ZN40_INTERNAL_15b588ab_4_k_cu_d08b0d18_339204cuda3std3__45__cpo4cendE)
_ZN40_INTERNAL_15b588ab_4_k_cu_d08b0d18_339204cuda3std3__45__cpo4cendE:
	.zero		1
	.type		_ZN40_INTERNAL_15b588ab_4_k_cu_d08b0d18_339204cuda3std6ranges3__45__cpo4swapE,@object
	.size		_ZN40_INTERNAL_15b588ab_4_k_cu_d08b0d18_339204cuda3std6ranges3__45__cpo4swapE,(.L_10 - _ZN40_INTERNAL_15b588ab_4_k_cu_d08b0d18_339204cuda3std6ranges3__45__cpo4swapE)
_ZN40_INTERNAL_15b588ab_4_k_cu_d08b0d18_339204cuda3std6ranges3__45__cpo4swapE:
	.zero		1
.L_10:


//--------------------- .nv.constant0._ZN7cutlass13device_kernelINS_4gemm6kernel13GemmUniversalIN4cute5tupleIJiiiiEEENS1_10collective13CollectiveMmaINS1_35MainloopSm100TmaUmmaWarpSpecializedILi24ELi2ELi4ENS5_IJNS4_1CILi1EEESB_SB_EEEEENS5_IJNSA_ILi128EEESE_NSA_ILi32EEEEEEaNS5_IJSB_llEEEaSH_NS4_8TiledMMAINS4_8MMA_AtomIJNS4_15SM100_MMA_S8_SSIaaiLi128ELi128ELNS4_4UMMA5MajorE1ELSM_1ELNSL_8SaturateE0EEEEEENS4_6LayoutISC_NS5_IJNSA_ILi0EEESR_SR_EEEEENS5_IJNS4_10UnderscoreESU_SU_EEEEENS4_13SM90_TMA_LOADENS4_14ComposedLayoutINS4_7SwizzleILi3ELi4ELi3EEENS4_18smem_ptr_flag_bitsILi8EEENSQ_INS5_IJSE_NSA_ILi8EEEEEENS5_IJSB_SE_EEEEEEEvNS4_8identityESX_S17_vS18_EENS_8epilogue10collective18CollectiveEpilogueINS1A_23Sm100TmaWarpSpecializedILi2ELi2ELi64ELb0ELb0EEEJSG_NS5_IJNSQ_ISE_SB_EENSQ_INSA_ILi64EEESB_EEEEEaNS5_IJlSB_lEEEaS1J_NS1A_6fusion15FusionCallbacksIS1E_NS1K_17LinearCombinationIaiaiLNS_15FloatRoundStyleE2EEESG_S1I_JEEENS4_5SM1004TMEM4LOAD26SM100_TMEM_LOAD_32dp32b64xESX_NSY_INSZ_ILi2ELi4ELi3EEES12_NSQ_INS5_IJS13_S1G_EEENS5_IJS1G_SB_EEEEEEENS4_39AutoVectorizingCopyWithAssumedAlignmentILi128EEENS4_14SM90_TMA_STOREES1Y_S20_S20_EEEvvEEEEvNT_6ParamsE --------------------------
	.section	.nv.constant0._ZN7cutlass13device_kernelINS_4gemm6kernel13GemmUniversalIN4cute5tupleIJiiiiEEENS1_10collective13CollectiveMmaINS1_35MainloopSm100TmaUmmaWarpSpecializedILi24ELi2ELi4ENS5_IJNS4_1CILi1EEESB_SB_EEEEENS5_IJNSA_ILi128EEESE_NSA_ILi32EEEEEEaNS5_IJSB_llEEEaSH_NS4_8TiledMMAINS4_8MMA_AtomIJNS4_15SM100_MMA_S8_SSIaaiLi128ELi128ELNS4_4UMMA5MajorE1ELSM_1ELNSL_8SaturateE0EEEEEENS4_6LayoutISC_NS5_IJNSA_ILi0EEESR_SR_EEEEENS5_IJNS4_10UnderscoreESU_SU_EEEEENS4_13SM90_TMA_LOADENS4_14ComposedLayoutINS4_7SwizzleILi3ELi4ELi3EEENS4_18smem_ptr_flag_bitsILi8EEENSQ_INS5_IJSE_NSA_ILi8EEEEEENS5_IJSB_SE_EEEEEEEvNS4_8identityESX_S17_vS18_EENS_8epilogue10collective18CollectiveEpilogueINS1A_23Sm100TmaWarpSpecializedILi2ELi2ELi64ELb0ELb0EEEJSG_NS5_IJNSQ_ISE_SB_EENSQ_INSA_ILi64EEESB_EEEEEaNS5_IJlSB_lEEEaS1J_NS1A_6fusion15FusionCallbacksIS1E_NS1K_17LinearCombinationIaiaiLNS_15FloatRoundStyleE2EEESG_S1I_JEEENS4_5SM1004TMEM4LOAD26SM100_TMEM_LOAD_32dp32b64xESX_NSY_INSZ_ILi2ELi4ELi3EEES12_NSQ_INS5_IJS13_S1G_EEENS5_IJS1G_SB_EEEEEEENS4_39AutoVectorizingCopyWithAssumedAlignmentILi128EEENS4_14SM90_TMA_STOREES1Y_S20_S20_EEEvvEEEEvNT_6ParamsE,"a",@progbits
	.sectionflags	@""
	.align	4
.nv.constant0._ZN7cutlass13device_kernelINS_4gemm6kernel13GemmUniversalIN4cute5tupleIJiiiiEEENS1_10collective13CollectiveMmaINS1_35MainloopSm100TmaUmmaWarpSpecializedILi24ELi2ELi4ENS5_IJNS4_1CILi1EEESB_SB_EEEEENS5_IJNSA_ILi128EEESE_NSA_ILi32EEEEEEaNS5_IJSB_llEEEaSH_NS4_8TiledMMAINS4_8MMA_AtomIJNS4_15SM100_MMA_S8_SSIaaiLi128ELi128ELNS4_4UMMA5MajorE1ELSM_1ELNSL_8SaturateE0EEEEEENS4_6LayoutISC_NS5_IJNSA_ILi0EEESR_SR_EEEEENS5_IJNS4_10UnderscoreESU_SU_EEEEENS4_13SM90_TMA_LOADENS4_14ComposedLayoutINS4_7SwizzleILi3ELi4ELi3EEENS4_18smem_ptr_flag_bitsILi8EEENSQ_INS5_IJSE_NSA_ILi8EEEEEENS5_IJSB_SE_EEEEEEEvNS4_8identityESX_S17_vS18_EENS_8epilogue10collective18CollectiveEpilogueINS1A_23Sm100TmaWarpSpecializedILi2ELi2ELi64ELb0ELb0EEEJSG_NS5_IJNSQ_ISE_SB_EENSQ_INSA_ILi64EEESB_EEEEEaNS5_IJlSB_lEEEaS1J_NS1A_6fusion15FusionCallbacksIS1E_NS1K_17LinearCombinationIaiaiLNS_15FloatRoundStyleE2EEESG_S1I_JEEENS4_5SM1004TMEM4LOAD26SM100_TMEM_LOAD_32dp32b64xESX_NSY_INSZ_ILi2ELi4ELi3EEES12_NSQ_INS5_IJS13_S1G_EEENS5_IJS1G_SB_EEEEEEENS4_39AutoVectorizingCopyWithAssumedAlignmentILi128EEENS4_14SM90_TMA_STOREES1Y_S20_S20_EEEvvEEEEvNT_6ParamsE:
	.zero		2944


//--------------------- SYMBOLS --------------------------

	.type		.nv.reservedSmem.offset0,@object
	.size		.nv.reservedSmem.offset0,0x4
	.type		.nv.reservedSmem.cap,@object
	.size		.nv.reservedSmem.cap,0x4
	.type		__assertfail,@function
